//
// Generated by NVIDIA NVVM Compiler
//
// Compiler Build ID: CL-36424714
// Cuda compilation tools, release 13.0, V13.0.88
// Based on NVVM 20.0.0
//

.version 9.0
.target sm_100
.address_size 64

	// .globl	my_kernel_kernel0
// _ZZ17my_kernel_kernel0E18PaddedInput_shared has been demoted
// _ZZ17my_kernel_kernel0E18placeholder_shared has been demoted

.visible .entry my_kernel_kernel0(
	.param .u64 .ptr .align 1 my_kernel_kernel0_param_0,
	.param .u64 .ptr .align 1 my_kernel_kernel0_param_1,
	.param .u64 .ptr .align 1 my_kernel_kernel0_param_2,
	.param .u64 .ptr .align 1 my_kernel_kernel0_param_3
)
{
	.local .align 16 .b8 	__local_depot0[2048];
	.reg .b64 	%SP;
	.reg .b64 	%SPL;
	.reg .pred 	%p<6>;
	.reg .b32 	%r<73>;
	.reg .b32 	%f<572>;
	.reg .b64 	%rd<38>;
	// demoted variable
	.shared .align 4 .b8 _ZZ17my_kernel_kernel0E18PaddedInput_shared[8192];
	// demoted variable
	.shared .align 4 .b8 _ZZ17my_kernel_kernel0E18placeholder_shared[128];
	mov.u64 	%SPL, __local_depot0;
	ld.param.u64 	%rd14, [my_kernel_kernel0_param_1];
	cvta.to.global.u64 	%rd1, %rd14;
	add.u64 	%rd2, %SPL, 0;
	add.s64 	%rd36, %rd2, 1024;
	mov.f32 	%f49, 0f00000000;
	st.local.v4.f32 	[%rd2], {%f49, %f49, %f49, %f49};
	st.local.v4.f32 	[%rd2+512], {%f49, %f49, %f49, %f49};
	st.local.v4.f32 	[%rd2+1024], {%f49, %f49, %f49, %f49};
	st.local.v4.f32 	[%rd2+1536], {%f49, %f49, %f49, %f49};
	st.local.v4.f32 	[%rd2+16], {%f49, %f49, %f49, %f49};
	st.local.v4.f32 	[%rd2+528], {%f49, %f49, %f49, %f49};
	st.local.v4.f32 	[%rd2+1040], {%f49, %f49, %f49, %f49};
	st.local.v4.f32 	[%rd2+1552], {%f49, %f49, %f49, %f49};
	st.local.v4.f32 	[%rd2+32], {%f49, %f49, %f49, %f49};
	st.local.v4.f32 	[%rd2+544], {%f49, %f49, %f49, %f49};
	st.local.v4.f32 	[%rd2+1056], {%f49, %f49, %f49, %f49};
	st.local.v4.f32 	[%rd2+1568], {%f49, %f49, %f49, %f49};
	st.local.v4.f32 	[%rd2+48], {%f49, %f49, %f49, %f49};
	st.local.v4.f32 	[%rd2+560], {%f49, %f49, %f49, %f49};
	st.local.v4.f32 	[%rd2+1072], {%f49, %f49, %f49, %f49};
	st.local.v4.f32 	[%rd2+1584], {%f49, %f49, %f49, %f49};
	st.local.v4.f32 	[%rd2+64], {%f49, %f49, %f49, %f49};
	st.local.v4.f32 	[%rd2+576], {%f49, %f49, %f49, %f49};
	st.local.v4.f32 	[%rd2+1088], {%f49, %f49, %f49, %f49};
	st.local.v4.f32 	[%rd2+1600], {%f49, %f49, %f49, %f49};
	st.local.v4.f32 	[%rd2+80], {%f49, %f49, %f49, %f49};
	st.local.v4.f32 	[%rd2+592], {%f49, %f49, %f49, %f49};
	st.local.v4.f32 	[%rd2+1104], {%f49, %f49, %f49, %f49};
	st.local.v4.f32 	[%rd2+1616], {%f49, %f49, %f49, %f49};
	st.local.v4.f32 	[%rd2+96], {%f49, %f49, %f49, %f49};
	st.local.v4.f32 	[%rd2+608], {%f49, %f49, %f49, %f49};
	st.local.v4.f32 	[%rd2+1120], {%f49, %f49, %f49, %f49};
	st.local.v4.f32 	[%rd2+1632], {%f49, %f49, %f49, %f49};
	st.local.v4.f32 	[%rd2+112], {%f49, %f49, %f49, %f49};
	st.local.v4.f32 	[%rd2+624], {%f49, %f49, %f49, %f49};
	st.local.v4.f32 	[%rd2+1136], {%f49, %f49, %f49, %f49};
	st.local.v4.f32 	[%rd2+1648], {%f49, %f49, %f49, %f49};
	st.local.v4.f32 	[%rd2+128], {%f49, %f49, %f49, %f49};
	st.local.v4.f32 	[%rd2+640], {%f49, %f49, %f49, %f49};
	st.local.v4.f32 	[%rd2+1152], {%f49, %f49, %f49, %f49};
	st.local.v4.f32 	[%rd2+1664], {%f49, %f49, %f49, %f49};
	st.local.v4.f32 	[%rd2+144], {%f49, %f49, %f49, %f49};
	st.local.v4.f32 	[%rd2+656], {%f49, %f49, %f49, %f49};
	st.local.v4.f32 	[%rd2+1168], {%f49, %f49, %f49, %f49};
	st.local.v4.f32 	[%rd2+1680], {%f49, %f49, %f49, %f49};
	st.local.v4.f32 	[%rd2+160], {%f49, %f49, %f49, %f49};
	st.local.v4.f32 	[%rd2+672], {%f49, %f49, %f49, %f49};
	st.local.v4.f32 	[%rd2+1184], {%f49, %f49, %f49, %f49};
	st.local.v4.f32 	[%rd2+1696], {%f49, %f49, %f49, %f49};
	st.local.v4.f32 	[%rd2+176], {%f49, %f49, %f49, %f49};
	st.local.v4.f32 	[%rd2+688], {%f49, %f49, %f49, %f49};
	st.local.v4.f32 	[%rd2+1200], {%f49, %f49, %f49, %f49};
	st.local.v4.f32 	[%rd2+1712], {%f49, %f49, %f49, %f49};
	st.local.v4.f32 	[%rd2+192], {%f49, %f49, %f49, %f49};
	st.local.v4.f32 	[%rd2+704], {%f49, %f49, %f49, %f49};
	st.local.v4.f32 	[%rd2+1216], {%f49, %f49, %f49, %f49};
	st.local.v4.f32 	[%rd2+1728], {%f49, %f49, %f49, %f49};
	st.local.v4.f32 	[%rd2+208], {%f49, %f49, %f49, %f49};
	st.local.v4.f32 	[%rd2+720], {%f49, %f49, %f49, %f49};
	st.local.v4.f32 	[%rd2+1232], {%f49, %f49, %f49, %f49};
	st.local.v4.f32 	[%rd2+1744], {%f49, %f49, %f49, %f49};
	st.local.v4.f32 	[%rd2+224], {%f49, %f49, %f49, %f49};
	st.local.v4.f32 	[%rd2+736], {%f49, %f49, %f49, %f49};
	st.local.v4.f32 	[%rd2+1248], {%f49, %f49, %f49, %f49};
	st.local.v4.f32 	[%rd2+1760], {%f49, %f49, %f49, %f49};
	st.local.v4.f32 	[%rd2+240], {%f49, %f49, %f49, %f49};
	st.local.v4.f32 	[%rd2+752], {%f49, %f49, %f49, %f49};
	st.local.v4.f32 	[%rd2+1264], {%f49, %f49, %f49, %f49};
	st.local.v4.f32 	[%rd2+1776], {%f49, %f49, %f49, %f49};
	st.local.v4.f32 	[%rd2+256], {%f49, %f49, %f49, %f49};
	st.local.v4.f32 	[%rd2+768], {%f49, %f49, %f49, %f49};
	st.local.v4.f32 	[%rd2+1280], {%f49, %f49, %f49, %f49};
	st.local.v4.f32 	[%rd2+1792], {%f49, %f49, %f49, %f49};
	st.local.v4.f32 	[%rd2+272], {%f49, %f49, %f49, %f49};
	st.local.v4.f32 	[%rd2+784], {%f49, %f49, %f49, %f49};
	st.local.v4.f32 	[%rd2+1296], {%f49, %f49, %f49, %f49};
	st.local.v4.f32 	[%rd2+1808], {%f49, %f49, %f49, %f49};
	st.local.v4.f32 	[%rd2+288], {%f49, %f49, %f49, %f49};
	st.local.v4.f32 	[%rd2+800], {%f49, %f49, %f49, %f49};
	st.local.v4.f32 	[%rd2+1312], {%f49, %f49, %f49, %f49};
	st.local.v4.f32 	[%rd2+1824], {%f49, %f49, %f49, %f49};
	st.local.v4.f32 	[%rd2+304], {%f49, %f49, %f49, %f49};
	st.local.v4.f32 	[%rd2+816], {%f49, %f49, %f49, %f49};
	st.local.v4.f32 	[%rd2+1328], {%f49, %f49, %f49, %f49};
	st.local.v4.f32 	[%rd2+1840], {%f49, %f49, %f49, %f49};
	st.local.v4.f32 	[%rd2+320], {%f49, %f49, %f49, %f49};
	st.local.v4.f32 	[%rd2+832], {%f49, %f49, %f49, %f49};
	st.local.v4.f32 	[%rd2+1344], {%f49, %f49, %f49, %f49};
	st.local.v4.f32 	[%rd2+1856], {%f49, %f49, %f49, %f49};
	st.local.v4.f32 	[%rd2+336], {%f49, %f49, %f49, %f49};
	st.local.v4.f32 	[%rd2+848], {%f49, %f49, %f49, %f49};
	st.local.v4.f32 	[%rd2+1360], {%f49, %f49, %f49, %f49};
	st.local.v4.f32 	[%rd2+1872], {%f49, %f49, %f49, %f49};
	st.local.v4.f32 	[%rd2+352], {%f49, %f49, %f49, %f49};
	st.local.v4.f32 	[%rd2+864], {%f49, %f49, %f49, %f49};
	st.local.v4.f32 	[%rd2+1376], {%f49, %f49, %f49, %f49};
	st.local.v4.f32 	[%rd2+1888], {%f49, %f49, %f49, %f49};
	st.local.v4.f32 	[%rd2+368], {%f49, %f49, %f49, %f49};
	st.local.v4.f32 	[%rd2+880], {%f49, %f49, %f49, %f49};
	st.local.v4.f32 	[%rd2+1392], {%f49, %f49, %f49, %f49};
	st.local.v4.f32 	[%rd2+1904], {%f49, %f49, %f49, %f49};
	st.local.v4.f32 	[%rd2+384], {%f49, %f49, %f49, %f49};
	st.local.v4.f32 	[%rd2+896], {%f49, %f49, %f49, %f49};
	st.local.v4.f32 	[%rd2+1408], {%f49, %f49, %f49, %f49};
	st.local.v4.f32 	[%rd2+1920], {%f49, %f49, %f49, %f49};
	st.local.v4.f32 	[%rd2+400], {%f49, %f49, %f49, %f49};
	st.local.v4.f32 	[%rd2+912], {%f49, %f49, %f49, %f49};
	st.local.v4.f32 	[%rd2+1424], {%f49, %f49, %f49, %f49};
	st.local.v4.f32 	[%rd2+1936], {%f49, %f49, %f49, %f49};
	st.local.v4.f32 	[%rd2+416], {%f49, %f49, %f49, %f49};
	st.local.v4.f32 	[%rd2+928], {%f49, %f49, %f49, %f49};
	st.local.v4.f32 	[%rd2+1440], {%f49, %f49, %f49, %f49};
	st.local.v4.f32 	[%rd2+1952], {%f49, %f49, %f49, %f49};
	st.local.v4.f32 	[%rd2+432], {%f49, %f49, %f49, %f49};
	st.local.v4.f32 	[%rd2+944], {%f49, %f49, %f49, %f49};
	st.local.v4.f32 	[%rd2+1456], {%f49, %f49, %f49, %f49};
	st.local.v4.f32 	[%rd2+1968], {%f49, %f49, %f49, %f49};
	st.local.v4.f32 	[%rd2+448], {%f49, %f49, %f49, %f49};
	st.local.v4.f32 	[%rd2+960], {%f49, %f49, %f49, %f49};
	st.local.v4.f32 	[%rd2+1472], {%f49, %f49, %f49, %f49};
	st.local.v4.f32 	[%rd2+1984], {%f49, %f49, %f49, %f49};
	st.local.v4.f32 	[%rd2+464], {%f49, %f49, %f49, %f49};
	st.local.v4.f32 	[%rd2+976], {%f49, %f49, %f49, %f49};
	st.local.v4.f32 	[%rd2+1488], {%f49, %f49, %f49, %f49};
	st.local.v4.f32 	[%rd2+2000], {%f49, %f49, %f49, %f49};
	st.local.v4.f32 	[%rd2+480], {%f49, %f49, %f49, %f49};
	st.local.v4.f32 	[%rd2+992], {%f49, %f49, %f49, %f49};
	st.local.v4.f32 	[%rd2+1504], {%f49, %f49, %f49, %f49};
	st.local.v4.f32 	[%rd2+2016], {%f49, %f49, %f49, %f49};
	st.local.v4.f32 	[%rd2+496], {%f49, %f49, %f49, %f49};
	st.local.v4.f32 	[%rd2+1008], {%f49, %f49, %f49, %f49};
	st.local.v4.f32 	[%rd2+1520], {%f49, %f49, %f49, %f49};
	st.local.v4.f32 	[%rd2+2032], {%f49, %f49, %f49, %f49};
	mov.u32 	%r1, %ctaid.x;
	shl.b32 	%r17, %r1, 14;
	and.b32  	%r2, %r17, 2147221504;
	shl.b32 	%r18, %r1, 8;
	and.b32  	%r3, %r18, 2048;
	mov.u32 	%r4, %tid.x;
	shl.b32 	%r19, %r4, 6;
	and.b32  	%r5, %r4, 1;
	shl.b32 	%r6, %r4, 4;
	mov.u32 	%r20, _ZZ17my_kernel_kernel0E18PaddedInput_shared;
	add.s32 	%r7, %r20, %r19;
	mov.b32 	%r69, 0;
$L__BB0_1:
	ld.param.u64 	%rd32, [my_kernel_kernel0_param_0];
	setp.gt.u32 	%p1, %r4, 15;
	bar.sync 	0;
	shl.b32 	%r21, %r69, 1;
	add.s32 	%r22, %r2, %r5;
	shl.b32 	%r23, %r4, 6;
	and.b32  	%r24, %r23, 65408;
	add.s32 	%r25, %r22, %r24;
	add.s32 	%r26, %r25, %r3;
	add.s32 	%r27, %r26, %r21;
	cvta.to.global.u64 	%rd16, %rd32;
	mul.wide.u32 	%rd17, %r27, 4;
	add.s64 	%rd18, %rd16, %rd17;
	ld.global.nc.f32 	%f50, [%rd18];
	shl.b32 	%r28, %r4, 2;
	mov.u32 	%r29, _ZZ17my_kernel_kernel0E18PaddedInput_shared;
	add.s32 	%r30, %r29, %r28;
	st.shared.f32 	[%r30], %f50;
	ld.global.nc.f32 	%f51, [%rd18+16384];
	st.shared.f32 	[%r30+128], %f51;
	ld.global.nc.f32 	%f52, [%rd18+32768];
	st.shared.f32 	[%r30+256], %f52;
	ld.global.nc.f32 	%f53, [%rd18+49152];
	st.shared.f32 	[%r30+384], %f53;
	ld.global.nc.f32 	%f54, [%rd18+65536];
	st.shared.f32 	[%r30+512], %f54;
	ld.global.nc.f32 	%f55, [%rd18+81920];
	st.shared.f32 	[%r30+640], %f55;
	ld.global.nc.f32 	%f56, [%rd18+98304];
	st.shared.f32 	[%r30+768], %f56;
	ld.global.nc.f32 	%f57, [%rd18+114688];
	st.shared.f32 	[%r30+896], %f57;
	ld.global.nc.f32 	%f58, [%rd18+131072];
	st.shared.f32 	[%r30+1024], %f58;
	ld.global.nc.f32 	%f59, [%rd18+147456];
	st.shared.f32 	[%r30+1152], %f59;
	ld.global.nc.f32 	%f60, [%rd18+163840];
	st.shared.f32 	[%r30+1280], %f60;
	ld.global.nc.f32 	%f61, [%rd18+180224];
	st.shared.f32 	[%r30+1408], %f61;
	ld.global.nc.f32 	%f62, [%rd18+196608];
	st.shared.f32 	[%r30+1536], %f62;
	ld.global.nc.f32 	%f63, [%rd18+212992];
	st.shared.f32 	[%r30+1664], %f63;
	ld.global.nc.f32 	%f64, [%rd18+229376];
	st.shared.f32 	[%r30+1792], %f64;
	ld.global.nc.f32 	%f65, [%rd18+245760];
	st.shared.f32 	[%r30+1920], %f65;
	ld.global.nc.f32 	%f66, [%rd18+262144];
	st.shared.f32 	[%r30+2048], %f66;
	ld.global.nc.f32 	%f67, [%rd18+278528];
	st.shared.f32 	[%r30+2176], %f67;
	ld.global.nc.f32 	%f68, [%rd18+294912];
	st.shared.f32 	[%r30+2304], %f68;
	ld.global.nc.f32 	%f69, [%rd18+311296];
	st.shared.f32 	[%r30+2432], %f69;
	ld.global.nc.f32 	%f70, [%rd18+327680];
	st.shared.f32 	[%r30+2560], %f70;
	ld.global.nc.f32 	%f71, [%rd18+344064];
	st.shared.f32 	[%r30+2688], %f71;
	ld.global.nc.f32 	%f72, [%rd18+360448];
	st.shared.f32 	[%r30+2816], %f72;
	ld.global.nc.f32 	%f73, [%rd18+376832];
	st.shared.f32 	[%r30+2944], %f73;
	ld.global.nc.f32 	%f74, [%rd18+393216];
	st.shared.f32 	[%r30+3072], %f74;
	ld.global.nc.f32 	%f75, [%rd18+409600];
	st.shared.f32 	[%r30+3200], %f75;
	ld.global.nc.f32 	%f76, [%rd18+425984];
	st.shared.f32 	[%r30+3328], %f76;
	ld.global.nc.f32 	%f77, [%rd18+442368];
	st.shared.f32 	[%r30+3456], %f77;
	ld.global.nc.f32 	%f78, [%rd18+458752];
	st.shared.f32 	[%r30+3584], %f78;
	ld.global.nc.f32 	%f79, [%rd18+475136];
	st.shared.f32 	[%r30+3712], %f79;
	ld.global.nc.f32 	%f80, [%rd18+491520];
	st.shared.f32 	[%r30+3840], %f80;
	ld.global.nc.f32 	%f81, [%rd18+507904];
	st.shared.f32 	[%r30+3968], %f81;
	ld.global.nc.f32 	%f82, [%rd18+524288];
	st.shared.f32 	[%r30+4096], %f82;
	ld.global.nc.f32 	%f83, [%rd18+540672];
	st.shared.f32 	[%r30+4224], %f83;
	ld.global.nc.f32 	%f84, [%rd18+557056];
	st.shared.f32 	[%r30+4352], %f84;
	ld.global.nc.f32 	%f85, [%rd18+573440];
	st.shared.f32 	[%r30+4480], %f85;
	ld.global.nc.f32 	%f86, [%rd18+589824];
	st.shared.f32 	[%r30+4608], %f86;
	ld.global.nc.f32 	%f87, [%rd18+606208];
	st.shared.f32 	[%r30+4736], %f87;
	ld.global.nc.f32 	%f88, [%rd18+622592];
	st.shared.f32 	[%r30+4864], %f88;
	ld.global.nc.f32 	%f89, [%rd18+638976];
	st.shared.f32 	[%r30+4992], %f89;
	ld.global.nc.f32 	%f90, [%rd18+655360];
	st.shared.f32 	[%r30+5120], %f90;
	ld.global.nc.f32 	%f91, [%rd18+671744];
	st.shared.f32 	[%r30+5248], %f91;
	ld.global.nc.f32 	%f92, [%rd18+688128];
	st.shared.f32 	[%r30+5376], %f92;
	ld.global.nc.f32 	%f93, [%rd18+704512];
	st.shared.f32 	[%r30+5504], %f93;
	ld.global.nc.f32 	%f94, [%rd18+720896];
	st.shared.f32 	[%r30+5632], %f94;
	ld.global.nc.f32 	%f95, [%rd18+737280];
	st.shared.f32 	[%r30+5760], %f95;
	ld.global.nc.f32 	%f96, [%rd18+753664];
	st.shared.f32 	[%r30+5888], %f96;
	ld.global.nc.f32 	%f97, [%rd18+770048];
	st.shared.f32 	[%r30+6016], %f97;
	ld.global.nc.f32 	%f98, [%rd18+786432];
	st.shared.f32 	[%r30+6144], %f98;
	ld.global.nc.f32 	%f99, [%rd18+802816];
	st.shared.f32 	[%r30+6272], %f99;
	ld.global.nc.f32 	%f100, [%rd18+819200];
	st.shared.f32 	[%r30+6400], %f100;
	ld.global.nc.f32 	%f101, [%rd18+835584];
	st.shared.f32 	[%r30+6528], %f101;
	ld.global.nc.f32 	%f102, [%rd18+851968];
	st.shared.f32 	[%r30+6656], %f102;
	ld.global.nc.f32 	%f103, [%rd18+868352];
	st.shared.f32 	[%r30+6784], %f103;
	ld.global.nc.f32 	%f104, [%rd18+884736];
	st.shared.f32 	[%r30+6912], %f104;
	ld.global.nc.f32 	%f105, [%rd18+901120];
	st.shared.f32 	[%r30+7040], %f105;
	ld.global.nc.f32 	%f106, [%rd18+917504];
	st.shared.f32 	[%r30+7168], %f106;
	ld.global.nc.f32 	%f107, [%rd18+933888];
	st.shared.f32 	[%r30+7296], %f107;
	ld.global.nc.f32 	%f108, [%rd18+950272];
	st.shared.f32 	[%r30+7424], %f108;
	ld.global.nc.f32 	%f109, [%rd18+966656];
	st.shared.f32 	[%r30+7552], %f109;
	ld.global.nc.f32 	%f110, [%rd18+983040];
	st.shared.f32 	[%r30+7680], %f110;
	ld.global.nc.f32 	%f111, [%rd18+999424];
	st.shared.f32 	[%r30+7808], %f111;
	ld.global.nc.f32 	%f112, [%rd18+1015808];
	st.shared.f32 	[%r30+7936], %f112;
	ld.global.nc.f32 	%f113, [%rd18+1032192];
	st.shared.f32 	[%r30+8064], %f113;
	@%p1 bra 	$L__BB0_3;
	shl.b32 	%r31, %r69, 8;
	shl.b32 	%r32, %r1, 4;
	and.b32  	%r33, %r32, 112;
	or.b32  	%r34, %r31, %r33;
	shl.b32 	%r35, %r4, 1;
	and.b32  	%r36, %r35, 14;
	and.b32  	%r37, %r6, 128;
	or.b32  	%r38, %r36, %r37;
	or.b32  	%r39, %r34, %r38;
	mul.wide.u32 	%rd19, %r39, 4;
	add.s64 	%rd20, %rd1, %rd19;
	ld.global.nc.f32 	%f114, [%rd20];
	shl.b32 	%r40, %r4, 3;
	mov.u32 	%r41, _ZZ17my_kernel_kernel0E18placeholder_shared;
	add.s32 	%r42, %r41, %r40;
	st.shared.f32 	[%r42], %f114;
	or.b32  	%r43, %r35, 1;
	and.b32  	%r44, %r43, 15;
	add.s32 	%r45, %r6, 8;
	and.b32  	%r46, %r45, 128;
	or.b32  	%r47, %r44, %r46;
	or.b32  	%r48, %r34, %r47;
	mul.wide.u32 	%rd21, %r48, 4;
	add.s64 	%rd22, %rd1, %rd21;
	ld.global.nc.f32 	%f115, [%rd22];
	st.shared.f32 	[%r42+4], %f115;
$L__BB0_3:
	bar.sync 	0;
	ld.shared.f32 	%f1, [_ZZ17my_kernel_kernel0E18placeholder_shared];
	ld.shared.f32 	%f2, [_ZZ17my_kernel_kernel0E18placeholder_shared+4];
	ld.shared.f32 	%f3, [_ZZ17my_kernel_kernel0E18placeholder_shared+8];
	ld.shared.f32 	%f4, [_ZZ17my_kernel_kernel0E18placeholder_shared+12];
	ld.shared.f32 	%f5, [_ZZ17my_kernel_kernel0E18placeholder_shared+16];
	ld.shared.f32 	%f6, [_ZZ17my_kernel_kernel0E18placeholder_shared+20];
	ld.shared.f32 	%f7, [_ZZ17my_kernel_kernel0E18placeholder_shared+24];
	ld.shared.f32 	%f8, [_ZZ17my_kernel_kernel0E18placeholder_shared+28];
	ld.shared.f32 	%f9, [_ZZ17my_kernel_kernel0E18placeholder_shared+32];
	ld.shared.f32 	%f10, [_ZZ17my_kernel_kernel0E18placeholder_shared+36];
	ld.shared.f32 	%f11, [_ZZ17my_kernel_kernel0E18placeholder_shared+40];
	ld.shared.f32 	%f12, [_ZZ17my_kernel_kernel0E18placeholder_shared+44];
	ld.shared.f32 	%f13, [_ZZ17my_kernel_kernel0E18placeholder_shared+48];
	ld.shared.f32 	%f14, [_ZZ17my_kernel_kernel0E18placeholder_shared+52];
	ld.shared.f32 	%f15, [_ZZ17my_kernel_kernel0E18placeholder_shared+56];
	mov.b32 	%r70, 4096;
	ld.shared.f32 	%f16, [_ZZ17my_kernel_kernel0E18placeholder_shared+60];
	mov.u64 	%rd35, %rd36;
$L__BB0_4:
	add.s32 	%r50, %r7, %r70;
	ld.shared.f32 	%f116, [%r50+2048];
	ld.shared.f32 	%f117, [%r50];
	ld.shared.f32 	%f118, [%r50+-2048];
	ld.shared.f32 	%f119, [%r50+-4096];
	ld.local.v4.f32 	{%f120, %f121, %f122, %f123}, [%rd35+-1024];
	fma.rn.f32 	%f124, %f119, %f1, %f120;
	ld.local.v4.f32 	{%f125, %f126, %f127, %f128}, [%rd35+-512];
	fma.rn.f32 	%f129, %f118, %f1, %f125;
	ld.local.v4.f32 	{%f130, %f131, %f132, %f133}, [%rd35];
	fma.rn.f32 	%f134, %f117, %f1, %f130;
	ld.local.v4.f32 	{%f135, %f136, %f137, %f138}, [%rd35+512];
	fma.rn.f32 	%f139, %f116, %f1, %f135;
	fma.rn.f32 	%f140, %f119, %f2, %f121;
	fma.rn.f32 	%f141, %f118, %f2, %f126;
	fma.rn.f32 	%f142, %f117, %f2, %f131;
	fma.rn.f32 	%f143, %f116, %f2, %f136;
	fma.rn.f32 	%f144, %f119, %f3, %f122;
	fma.rn.f32 	%f145, %f118, %f3, %f127;
	fma.rn.f32 	%f146, %f117, %f3, %f132;
	fma.rn.f32 	%f147, %f116, %f3, %f137;
	fma.rn.f32 	%f148, %f119, %f4, %f123;
	st.local.v4.f32 	[%rd35+-1024], {%f124, %f140, %f144, %f148};
	fma.rn.f32 	%f149, %f118, %f4, %f128;
	st.local.v4.f32 	[%rd35+-512], {%f129, %f141, %f145, %f149};
	fma.rn.f32 	%f150, %f117, %f4, %f133;
	st.local.v4.f32 	[%rd35], {%f134, %f142, %f146, %f150};
	fma.rn.f32 	%f151, %f116, %f4, %f138;
	st.local.v4.f32 	[%rd35+512], {%f139, %f143, %f147, %f151};
	ld.local.v4.f32 	{%f152, %f153, %f154, %f155}, [%rd35+-1008];
	fma.rn.f32 	%f156, %f119, %f5, %f152;
	ld.local.v4.f32 	{%f157, %f158, %f159, %f160}, [%rd35+-496];
	fma.rn.f32 	%f161, %f118, %f5, %f157;
	ld.local.v4.f32 	{%f162, %f163, %f164, %f165}, [%rd35+16];
	fma.rn.f32 	%f166, %f117, %f5, %f162;
	ld.local.v4.f32 	{%f167, %f168, %f169, %f170}, [%rd35+528];
	fma.rn.f32 	%f171, %f116, %f5, %f167;
	fma.rn.f32 	%f172, %f119, %f6, %f153;
	fma.rn.f32 	%f173, %f118, %f6, %f158;
	fma.rn.f32 	%f174, %f117, %f6, %f163;
	fma.rn.f32 	%f175, %f116, %f6, %f168;
	fma.rn.f32 	%f176, %f119, %f7, %f154;
	fma.rn.f32 	%f177, %f118, %f7, %f159;
	fma.rn.f32 	%f178, %f117, %f7, %f164;
	fma.rn.f32 	%f179, %f116, %f7, %f169;
	fma.rn.f32 	%f180, %f119, %f8, %f155;
	st.local.v4.f32 	[%rd35+-1008], {%f156, %f172, %f176, %f180};
	fma.rn.f32 	%f181, %f118, %f8, %f160;
	st.local.v4.f32 	[%rd35+-496], {%f161, %f173, %f177, %f181};
	fma.rn.f32 	%f182, %f117, %f8, %f165;
	st.local.v4.f32 	[%rd35+16], {%f166, %f174, %f178, %f182};
	fma.rn.f32 	%f183, %f116, %f8, %f170;
	st.local.v4.f32 	[%rd35+528], {%f171, %f175, %f179, %f183};
	ld.local.v4.f32 	{%f184, %f185, %f186, %f187}, [%rd35+-992];
	fma.rn.f32 	%f188, %f119, %f9, %f184;
	ld.local.v4.f32 	{%f189, %f190, %f191, %f192}, [%rd35+-480];
	fma.rn.f32 	%f193, %f118, %f9, %f189;
	ld.local.v4.f32 	{%f194, %f195, %f196, %f197}, [%rd35+32];
	fma.rn.f32 	%f198, %f117, %f9, %f194;
	ld.local.v4.f32 	{%f199, %f200, %f201, %f202}, [%rd35+544];
	fma.rn.f32 	%f203, %f116, %f9, %f199;
	fma.rn.f32 	%f204, %f119, %f10, %f185;
	fma.rn.f32 	%f205, %f118, %f10, %f190;
	fma.rn.f32 	%f206, %f117, %f10, %f195;
	fma.rn.f32 	%f207, %f116, %f10, %f200;
	fma.rn.f32 	%f208, %f119, %f11, %f186;
	fma.rn.f32 	%f209, %f118, %f11, %f191;
	fma.rn.f32 	%f210, %f117, %f11, %f196;
	fma.rn.f32 	%f211, %f116, %f11, %f201;
	fma.rn.f32 	%f212, %f119, %f12, %f187;
	st.local.v4.f32 	[%rd35+-992], {%f188, %f204, %f208, %f212};
	fma.rn.f32 	%f213, %f118, %f12, %f192;
	st.local.v4.f32 	[%rd35+-480], {%f193, %f205, %f209, %f213};
	fma.rn.f32 	%f214, %f117, %f12, %f197;
	st.local.v4.f32 	[%rd35+32], {%f198, %f206, %f210, %f214};
	fma.rn.f32 	%f215, %f116, %f12, %f202;
	st.local.v4.f32 	[%rd35+544], {%f203, %f207, %f211, %f215};
	ld.local.v4.f32 	{%f216, %f217, %f218, %f219}, [%rd35+-976];
	fma.rn.f32 	%f220, %f119, %f13, %f216;
	ld.local.v4.f32 	{%f221, %f222, %f223, %f224}, [%rd35+-464];
	fma.rn.f32 	%f225, %f118, %f13, %f221;
	ld.local.v4.f32 	{%f226, %f227, %f228, %f229}, [%rd35+48];
	fma.rn.f32 	%f230, %f117, %f13, %f226;
	ld.local.v4.f32 	{%f231, %f232, %f233, %f234}, [%rd35+560];
	fma.rn.f32 	%f235, %f116, %f13, %f231;
	fma.rn.f32 	%f236, %f119, %f14, %f217;
	fma.rn.f32 	%f237, %f118, %f14, %f222;
	fma.rn.f32 	%f238, %f117, %f14, %f227;
	fma.rn.f32 	%f239, %f116, %f14, %f232;
	fma.rn.f32 	%f240, %f119, %f15, %f218;
	fma.rn.f32 	%f241, %f118, %f15, %f223;
	fma.rn.f32 	%f242, %f117, %f15, %f228;
	fma.rn.f32 	%f243, %f116, %f15, %f233;
	fma.rn.f32 	%f244, %f119, %f16, %f219;
	st.local.v4.f32 	[%rd35+-976], {%f220, %f236, %f240, %f244};
	fma.rn.f32 	%f245, %f118, %f16, %f224;
	st.local.v4.f32 	[%rd35+-464], {%f225, %f237, %f241, %f245};
	fma.rn.f32 	%f246, %f117, %f16, %f229;
	st.local.v4.f32 	[%rd35+48], {%f230, %f238, %f242, %f246};
	fma.rn.f32 	%f247, %f116, %f16, %f234;
	st.local.v4.f32 	[%rd35+560], {%f235, %f239, %f243, %f247};
	add.s32 	%r70, %r70, 8;
	add.s64 	%rd35, %rd35, 64;
	setp.ne.s32 	%p2, %r70, 4160;
	@%p2 bra 	$L__BB0_4;
	ld.shared.f32 	%f17, [_ZZ17my_kernel_kernel0E18placeholder_shared+64];
	ld.shared.f32 	%f18, [_ZZ17my_kernel_kernel0E18placeholder_shared+68];
	ld.shared.f32 	%f19, [_ZZ17my_kernel_kernel0E18placeholder_shared+72];
	ld.shared.f32 	%f20, [_ZZ17my_kernel_kernel0E18placeholder_shared+76];
	ld.shared.f32 	%f21, [_ZZ17my_kernel_kernel0E18placeholder_shared+80];
	ld.shared.f32 	%f22, [_ZZ17my_kernel_kernel0E18placeholder_shared+84];
	ld.shared.f32 	%f23, [_ZZ17my_kernel_kernel0E18placeholder_shared+88];
	ld.shared.f32 	%f24, [_ZZ17my_kernel_kernel0E18placeholder_shared+92];
	ld.shared.f32 	%f25, [_ZZ17my_kernel_kernel0E18placeholder_shared+96];
	ld.shared.f32 	%f26, [_ZZ17my_kernel_kernel0E18placeholder_shared+100];
	ld.shared.f32 	%f27, [_ZZ17my_kernel_kernel0E18placeholder_shared+104];
	ld.shared.f32 	%f28, [_ZZ17my_kernel_kernel0E18placeholder_shared+108];
	ld.shared.f32 	%f29, [_ZZ17my_kernel_kernel0E18placeholder_shared+112];
	ld.shared.f32 	%f30, [_ZZ17my_kernel_kernel0E18placeholder_shared+116];
	ld.shared.f32 	%f31, [_ZZ17my_kernel_kernel0E18placeholder_shared+120];
	mov.b32 	%r71, 0;
	ld.shared.f32 	%f32, [_ZZ17my_kernel_kernel0E18placeholder_shared+124];
$L__BB0_6:
	shl.b32 	%r52, %r71, 1;
	add.s32 	%r53, %r6, %r52;
	shl.b32 	%r54, %r53, 2;
	mov.u32 	%r55, _ZZ17my_kernel_kernel0E18PaddedInput_shared;
	add.s32 	%r56, %r54, %r55;
	ld.shared.f32 	%f248, [%r56+6148];
	ld.shared.f32 	%f249, [%r56+4100];
	ld.shared.f32 	%f250, [%r56+2052];
	ld.shared.f32 	%f251, [%r56+4];
	shl.b32 	%r57, %r71, 4;
	mul.wide.u32 	%rd23, %r57, 4;
	add.s64 	%rd24, %rd2, %rd23;
	ld.local.v4.f32 	{%f252, %f253, %f254, %f255}, [%rd24];
	fma.rn.f32 	%f256, %f251, %f17, %f252;
	ld.local.v4.f32 	{%f257, %f258, %f259, %f260}, [%rd24+512];
	fma.rn.f32 	%f261, %f250, %f17, %f257;
	ld.local.v4.f32 	{%f262, %f263, %f264, %f265}, [%rd24+1024];
	fma.rn.f32 	%f266, %f249, %f17, %f262;
	ld.local.v4.f32 	{%f267, %f268, %f269, %f270}, [%rd24+1536];
	fma.rn.f32 	%f271, %f248, %f17, %f267;
	fma.rn.f32 	%f272, %f251, %f18, %f253;
	fma.rn.f32 	%f273, %f250, %f18, %f258;
	fma.rn.f32 	%f274, %f249, %f18, %f263;
	fma.rn.f32 	%f275, %f248, %f18, %f268;
	fma.rn.f32 	%f276, %f251, %f19, %f254;
	fma.rn.f32 	%f277, %f250, %f19, %f259;
	fma.rn.f32 	%f278, %f249, %f19, %f264;
	fma.rn.f32 	%f279, %f248, %f19, %f269;
	fma.rn.f32 	%f280, %f251, %f20, %f255;
	st.local.v4.f32 	[%rd24], {%f256, %f272, %f276, %f280};
	fma.rn.f32 	%f281, %f250, %f20, %f260;
	st.local.v4.f32 	[%rd24+512], {%f261, %f273, %f277, %f281};
	fma.rn.f32 	%f282, %f249, %f20, %f265;
	st.local.v4.f32 	[%rd24+1024], {%f266, %f274, %f278, %f282};
	fma.rn.f32 	%f283, %f248, %f20, %f270;
	st.local.v4.f32 	[%rd24+1536], {%f271, %f275, %f279, %f283};
	ld.local.v4.f32 	{%f284, %f285, %f286, %f287}, [%rd24+16];
	fma.rn.f32 	%f288, %f251, %f21, %f284;
	ld.local.v4.f32 	{%f289, %f290, %f291, %f292}, [%rd24+528];
	fma.rn.f32 	%f293, %f250, %f21, %f289;
	ld.local.v4.f32 	{%f294, %f295, %f296, %f297}, [%rd24+1040];
	fma.rn.f32 	%f298, %f249, %f21, %f294;
	ld.local.v4.f32 	{%f299, %f300, %f301, %f302}, [%rd24+1552];
	fma.rn.f32 	%f303, %f248, %f21, %f299;
	fma.rn.f32 	%f304, %f251, %f22, %f285;
	fma.rn.f32 	%f305, %f250, %f22, %f290;
	fma.rn.f32 	%f306, %f249, %f22, %f295;
	fma.rn.f32 	%f307, %f248, %f22, %f300;
	fma.rn.f32 	%f308, %f251, %f23, %f286;
	fma.rn.f32 	%f309, %f250, %f23, %f291;
	fma.rn.f32 	%f310, %f249, %f23, %f296;
	fma.rn.f32 	%f311, %f248, %f23, %f301;
	fma.rn.f32 	%f312, %f251, %f24, %f287;
	st.local.v4.f32 	[%rd24+16], {%f288, %f304, %f308, %f312};
	fma.rn.f32 	%f313, %f250, %f24, %f292;
	st.local.v4.f32 	[%rd24+528], {%f293, %f305, %f309, %f313};
	fma.rn.f32 	%f314, %f249, %f24, %f297;
	st.local.v4.f32 	[%rd24+1040], {%f298, %f306, %f310, %f314};
	fma.rn.f32 	%f315, %f248, %f24, %f302;
	st.local.v4.f32 	[%rd24+1552], {%f303, %f307, %f311, %f315};
	ld.local.v4.f32 	{%f316, %f317, %f318, %f319}, [%rd24+32];
	fma.rn.f32 	%f320, %f251, %f25, %f316;
	ld.local.v4.f32 	{%f321, %f322, %f323, %f324}, [%rd24+544];
	fma.rn.f32 	%f325, %f250, %f25, %f321;
	ld.local.v4.f32 	{%f326, %f327, %f328, %f329}, [%rd24+1056];
	fma.rn.f32 	%f330, %f249, %f25, %f326;
	ld.local.v4.f32 	{%f331, %f332, %f333, %f334}, [%rd24+1568];
	fma.rn.f32 	%f335, %f248, %f25, %f331;
	fma.rn.f32 	%f336, %f251, %f26, %f317;
	fma.rn.f32 	%f337, %f250, %f26, %f322;
	fma.rn.f32 	%f338, %f249, %f26, %f327;
	fma.rn.f32 	%f339, %f248, %f26, %f332;
	fma.rn.f32 	%f340, %f251, %f27, %f318;
	fma.rn.f32 	%f341, %f250, %f27, %f323;
	fma.rn.f32 	%f342, %f249, %f27, %f328;
	fma.rn.f32 	%f343, %f248, %f27, %f333;
	fma.rn.f32 	%f344, %f251, %f28, %f319;
	st.local.v4.f32 	[%rd24+32], {%f320, %f336, %f340, %f344};
	fma.rn.f32 	%f345, %f250, %f28, %f324;
	st.local.v4.f32 	[%rd24+544], {%f325, %f337, %f341, %f345};
	fma.rn.f32 	%f346, %f249, %f28, %f329;
	st.local.v4.f32 	[%rd24+1056], {%f330, %f338, %f342, %f346};
	fma.rn.f32 	%f347, %f248, %f28, %f334;
	st.local.v4.f32 	[%rd24+1568], {%f335, %f339, %f343, %f347};
	ld.local.v4.f32 	{%f348, %f349, %f350, %f351}, [%rd24+48];
	fma.rn.f32 	%f352, %f251, %f29, %f348;
	ld.local.v4.f32 	{%f353, %f354, %f355, %f356}, [%rd24+560];
	fma.rn.f32 	%f357, %f250, %f29, %f353;
	ld.local.v4.f32 	{%f358, %f359, %f360, %f361}, [%rd24+1072];
	fma.rn.f32 	%f362, %f249, %f29, %f358;
	ld.local.v4.f32 	{%f363, %f364, %f365, %f366}, [%rd24+1584];
	fma.rn.f32 	%f367, %f248, %f29, %f363;
	fma.rn.f32 	%f368, %f251, %f30, %f349;
	fma.rn.f32 	%f369, %f250, %f30, %f354;
	fma.rn.f32 	%f370, %f249, %f30, %f359;
	fma.rn.f32 	%f371, %f248, %f30, %f364;
	fma.rn.f32 	%f372, %f251, %f31, %f350;
	fma.rn.f32 	%f373, %f250, %f31, %f355;
	fma.rn.f32 	%f374, %f249, %f31, %f360;
	fma.rn.f32 	%f375, %f248, %f31, %f365;
	fma.rn.f32 	%f376, %f251, %f32, %f351;
	st.local.v4.f32 	[%rd24+48], {%f352, %f368, %f372, %f376};
	fma.rn.f32 	%f377, %f250, %f32, %f356;
	st.local.v4.f32 	[%rd24+560], {%f357, %f369, %f373, %f377};
	fma.rn.f32 	%f378, %f249, %f32, %f361;
	st.local.v4.f32 	[%rd24+1072], {%f362, %f370, %f374, %f378};
	fma.rn.f32 	%f379, %f248, %f32, %f366;
	st.local.v4.f32 	[%rd24+1584], {%f367, %f371, %f375, %f379};
	add.s32 	%r71, %r71, 1;
	setp.ne.s32 	%p3, %r71, 8;
	@%p3 bra 	$L__BB0_6;
	add.s32 	%r69, %r69, 1;
	setp.ne.s32 	%p4, %r69, 64;
	@%p4 bra 	$L__BB0_1;
	ld.param.u64 	%rd34, [my_kernel_kernel0_param_3];
	ld.param.u64 	%rd33, [my_kernel_kernel0_param_2];
	shl.b32 	%r59, %r1, 4;
	and.b32  	%r60, %r59, 112;
	shl.b32 	%r61, %r4, 11;
	and.b32  	%r62, %r61, 2093056;
	shl.b32 	%r63, %r5, 10;
	cvta.to.global.u64 	%rd25, %rd34;
	shl.b32 	%r64, %r1, 6;
	cvt.u64.u32 	%rd26, %r64;
	and.b64  	%rd27, %rd26, 448;
	add.s64 	%rd28, %rd25, %rd27;
	ld.global.nc.f32 	%f33, [%rd28];
	ld.global.nc.f32 	%f34, [%rd28+4];
	ld.global.nc.f32 	%f35, [%rd28+8];
	ld.global.nc.f32 	%f36, [%rd28+12];
	ld.global.nc.f32 	%f37, [%rd28+16];
	ld.global.nc.f32 	%f38, [%rd28+20];
	ld.global.nc.f32 	%f39, [%rd28+24];
	ld.global.nc.f32 	%f40, [%rd28+28];
	ld.global.nc.f32 	%f41, [%rd28+32];
	ld.global.nc.f32 	%f42, [%rd28+36];
	ld.global.nc.f32 	%f43, [%rd28+40];
	ld.global.nc.f32 	%f44, [%rd28+44];
	ld.global.nc.f32 	%f45, [%rd28+48];
	ld.global.nc.f32 	%f46, [%rd28+52];
	ld.global.nc.f32 	%f47, [%rd28+56];
	ld.global.nc.f32 	%f48, [%rd28+60];
	add.s32 	%r65, %r2, %r62;
	add.s32 	%r66, %r65, %r3;
	add.s32 	%r67, %r66, %r63;
	add.s32 	%r68, %r67, %r60;
	mul.wide.u32 	%rd29, %r68, 4;
	cvta.to.global.u64 	%rd30, %rd33;
	add.s64 	%rd31, %rd29, %rd30;
	add.s64 	%rd37, %rd31, 524288;
	mov.b32 	%r72, 0;
$L__BB0_9:
	ld.local.v4.f32 	{%f380, %f381, %f382, %f383}, [%rd36+-1024];
	add.f32 	%f384, %f380, %f33;
	max.f32 	%f385, %f384, 0f00000000;
	st.global.f32 	[%rd37+-524288], %f385;
	ld.local.v4.f32 	{%f386, %f387, %f388, %f389}, [%rd36+-512];
	add.f32 	%f390, %f386, %f33;
	max.f32 	%f391, %f390, 0f00000000;
	st.global.f32 	[%rd37+-262144], %f391;
	ld.local.v4.f32 	{%f392, %f393, %f394, %f395}, [%rd36];
	add.f32 	%f396, %f392, %f33;
	max.f32 	%f397, %f396, 0f00000000;
	st.global.f32 	[%rd37], %f397;
	ld.local.v4.f32 	{%f398, %f399, %f400, %f401}, [%rd36+512];
	add.f32 	%f402, %f398, %f33;
	max.f32 	%f403, %f402, 0f00000000;
	st.global.f32 	[%rd37+262144], %f403;
	add.f32 	%f404, %f381, %f34;
	max.f32 	%f405, %f404, 0f00000000;
	st.global.f32 	[%rd37+-524284], %f405;
	add.f32 	%f406, %f387, %f34;
	max.f32 	%f407, %f406, 0f00000000;
	st.global.f32 	[%rd37+-262140], %f407;
	add.f32 	%f408, %f393, %f34;
	max.f32 	%f409, %f408, 0f00000000;
	st.global.f32 	[%rd37+4], %f409;
	add.f32 	%f410, %f399, %f34;
	max.f32 	%f411, %f410, 0f00000000;
	st.global.f32 	[%rd37+262148], %f411;
	add.f32 	%f412, %f382, %f35;
	max.f32 	%f413, %f412, 0f00000000;
	st.global.f32 	[%rd37+-524280], %f413;
	add.f32 	%f414, %f388, %f35;
	max.f32 	%f415, %f414, 0f00000000;
	st.global.f32 	[%rd37+-262136], %f415;
	add.f32 	%f416, %f394, %f35;
	max.f32 	%f417, %f416, 0f00000000;
	st.global.f32 	[%rd37+8], %f417;
	add.f32 	%f418, %f400, %f35;
	max.f32 	%f419, %f418, 0f00000000;
	st.global.f32 	[%rd37+262152], %f419;
	add.f32 	%f420, %f383, %f36;
	max.f32 	%f421, %f420, 0f00000000;
	st.global.f32 	[%rd37+-524276], %f421;
	add.f32 	%f422, %f389, %f36;
	max.f32 	%f423, %f422, 0f00000000;
	st.global.f32 	[%rd37+-262132], %f423;
	add.f32 	%f424, %f395, %f36;
	max.f32 	%f425, %f424, 0f00000000;
	st.global.f32 	[%rd37+12], %f425;
	add.f32 	%f426, %f401, %f36;
	max.f32 	%f427, %f426, 0f00000000;
	st.global.f32 	[%rd37+262156], %f427;
	ld.local.v4.f32 	{%f428, %f429, %f430, %f431}, [%rd36+-1008];
	add.f32 	%f432, %f428, %f37;
	max.f32 	%f433, %f432, 0f00000000;
	st.global.f32 	[%rd37+-524272], %f433;
	ld.local.v4.f32 	{%f434, %f435, %f436, %f437}, [%rd36+-496];
	add.f32 	%f438, %f434, %f37;
	max.f32 	%f439, %f438, 0f00000000;
	st.global.f32 	[%rd37+-262128], %f439;
	ld.local.v4.f32 	{%f440, %f441, %f442, %f443}, [%rd36+16];
	add.f32 	%f444, %f440, %f37;
	max.f32 	%f445, %f444, 0f00000000;
	st.global.f32 	[%rd37+16], %f445;
	ld.local.v4.f32 	{%f446, %f447, %f448, %f449}, [%rd36+528];
	add.f32 	%f450, %f446, %f37;
	max.f32 	%f451, %f450, 0f00000000;
	st.global.f32 	[%rd37+262160], %f451;
	add.f32 	%f452, %f429, %f38;
	max.f32 	%f453, %f452, 0f00000000;
	st.global.f32 	[%rd37+-524268], %f453;
	add.f32 	%f454, %f435, %f38;
	max.f32 	%f455, %f454, 0f00000000;
	st.global.f32 	[%rd37+-262124], %f455;
	add.f32 	%f456, %f441, %f38;
	max.f32 	%f457, %f456, 0f00000000;
	st.global.f32 	[%rd37+20], %f457;
	add.f32 	%f458, %f447, %f38;
	max.f32 	%f459, %f458, 0f00000000;
	st.global.f32 	[%rd37+262164], %f459;
	add.f32 	%f460, %f430, %f39;
	max.f32 	%f461, %f460, 0f00000000;
	st.global.f32 	[%rd37+-524264], %f461;
	add.f32 	%f462, %f436, %f39;
	max.f32 	%f463, %f462, 0f00000000;
	st.global.f32 	[%rd37+-262120], %f463;
	add.f32 	%f464, %f442, %f39;
	max.f32 	%f465, %f464, 0f00000000;
	st.global.f32 	[%rd37+24], %f465;
	add.f32 	%f466, %f448, %f39;
	max.f32 	%f467, %f466, 0f00000000;
	st.global.f32 	[%rd37+262168], %f467;
	add.f32 	%f468, %f431, %f40;
	max.f32 	%f469, %f468, 0f00000000;
	st.global.f32 	[%rd37+-524260], %f469;
	add.f32 	%f470, %f437, %f40;
	max.f32 	%f471, %f470, 0f00000000;
	st.global.f32 	[%rd37+-262116], %f471;
	add.f32 	%f472, %f443, %f40;
	max.f32 	%f473, %f472, 0f00000000;
	st.global.f32 	[%rd37+28], %f473;
	add.f32 	%f474, %f449, %f40;
	max.f32 	%f475, %f474, 0f00000000;
	st.global.f32 	[%rd37+262172], %f475;
	ld.local.v4.f32 	{%f476, %f477, %f478, %f479}, [%rd36+-992];
	add.f32 	%f480, %f476, %f41;
	max.f32 	%f481, %f480, 0f00000000;
	st.global.f32 	[%rd37+-524256], %f481;
	ld.local.v4.f32 	{%f482, %f483, %f484, %f485}, [%rd36+-480];
	add.f32 	%f486, %f482, %f41;
	max.f32 	%f487, %f486, 0f00000000;
	st.global.f32 	[%rd37+-262112], %f487;
	ld.local.v4.f32 	{%f488, %f489, %f490, %f491}, [%rd36+32];
	add.f32 	%f492, %f488, %f41;
	max.f32 	%f493, %f492, 0f00000000;
	st.global.f32 	[%rd37+32], %f493;
	ld.local.v4.f32 	{%f494, %f495, %f496, %f497}, [%rd36+544];
	add.f32 	%f498, %f494, %f41;
	max.f32 	%f499, %f498, 0f00000000;
	st.global.f32 	[%rd37+262176], %f499;
	add.f32 	%f500, %f477, %f42;
	max.f32 	%f501, %f500, 0f00000000;
	st.global.f32 	[%rd37+-524252], %f501;
	add.f32 	%f502, %f483, %f42;
	max.f32 	%f503, %f502, 0f00000000;
	st.global.f32 	[%rd37+-262108], %f503;
	add.f32 	%f504, %f489, %f42;
	max.f32 	%f505, %f504, 0f00000000;
	st.global.f32 	[%rd37+36], %f505;
	add.f32 	%f506, %f495, %f42;
	max.f32 	%f507, %f506, 0f00000000;
	st.global.f32 	[%rd37+262180], %f507;
	add.f32 	%f508, %f478, %f43;
	max.f32 	%f509, %f508, 0f00000000;
	st.global.f32 	[%rd37+-524248], %f509;
	add.f32 	%f510, %f484, %f43;
	max.f32 	%f511, %f510, 0f00000000;
	st.global.f32 	[%rd37+-262104], %f511;
	add.f32 	%f512, %f490, %f43;
	max.f32 	%f513, %f512, 0f00000000;
	st.global.f32 	[%rd37+40], %f513;
	add.f32 	%f514, %f496, %f43;
	max.f32 	%f515, %f514, 0f00000000;
	st.global.f32 	[%rd37+262184], %f515;
	add.f32 	%f516, %f479, %f44;
	max.f32 	%f517, %f516, 0f00000000;
	st.global.f32 	[%rd37+-524244], %f517;
	add.f32 	%f518, %f485, %f44;
	max.f32 	%f519, %f518, 0f00000000;
	st.global.f32 	[%rd37+-262100], %f519;
	add.f32 	%f520, %f491, %f44;
	max.f32 	%f521, %f520, 0f00000000;
	st.global.f32 	[%rd37+44], %f521;
	add.f32 	%f522, %f497, %f44;
	max.f32 	%f523, %f522, 0f00000000;
	st.global.f32 	[%rd37+262188], %f523;
	ld.local.v4.f32 	{%f524, %f525, %f526, %f527}, [%rd36+-976];
	add.f32 	%f528, %f524, %f45;
	max.f32 	%f529, %f528, 0f00000000;
	st.global.f32 	[%rd37+-524240], %f529;
	ld.local.v4.f32 	{%f530, %f531, %f532, %f533}, [%rd36+-464];
	add.f32 	%f534, %f530, %f45;
	max.f32 	%f535, %f534, 0f00000000;
	st.global.f32 	[%rd37+-262096], %f535;
	ld.local.v4.f32 	{%f536, %f537, %f538, %f539}, [%rd36+48];
	add.f32 	%f540, %f536, %f45;
	max.f32 	%f541, %f540, 0f00000000;
	st.global.f32 	[%rd37+48], %f541;
	ld.local.v4.f32 	{%f542, %f543, %f544, %f545}, [%rd36+560];
	add.f32 	%f546, %f542, %f45;
	max.f32 	%f547, %f546, 0f00000000;
	st.global.f32 	[%rd37+262192], %f547;
	add.f32 	%f548, %f525, %f46;
	max.f32 	%f549, %f548, 0f00000000;
	st.global.f32 	[%rd37+-524236], %f549;
	add.f32 	%f550, %f531, %f46;
	max.f32 	%f551, %f550, 0f00000000;
	st.global.f32 	[%rd37+-262092], %f551;
	add.f32 	%f552, %f537, %f46;
	max.f32 	%f553, %f552, 0f00000000;
	st.global.f32 	[%rd37+52], %f553;
	add.f32 	%f554, %f543, %f46;
	max.f32 	%f555, %f554, 0f00000000;
	st.global.f32 	[%rd37+262196], %f555;
	add.f32 	%f556, %f526, %f47;
	max.f32 	%f557, %f556, 0f00000000;
	st.global.f32 	[%rd37+-524232], %f557;
	add.f32 	%f558, %f532, %f47;
	max.f32 	%f559, %f558, 0f00000000;
	st.global.f32 	[%rd37+-262088], %f559;
	add.f32 	%f560, %f538, %f47;
	max.f32 	%f561, %f560, 0f00000000;
	st.global.f32 	[%rd37+56], %f561;
	add.f32 	%f562, %f544, %f47;
	max.f32 	%f563, %f562, 0f00000000;
	st.global.f32 	[%rd37+262200], %f563;
	add.f32 	%f564, %f527, %f48;
	max.f32 	%f565, %f564, 0f00000000;
	st.global.f32 	[%rd37+-524228], %f565;
	add.f32 	%f566, %f533, %f48;
	max.f32 	%f567, %f566, 0f00000000;
	st.global.f32 	[%rd37+-262084], %f567;
	add.f32 	%f568, %f539, %f48;
	max.f32 	%f569, %f568, 0f00000000;
	st.global.f32 	[%rd37+60], %f569;
	add.f32 	%f570, %f545, %f48;
	max.f32 	%f571, %f570, 0f00000000;
	st.global.f32 	[%rd37+262204], %f571;
	add.s32 	%r72, %r72, 1;
	add.s64 	%rd37, %rd37, 512;
	add.s64 	%rd36, %rd36, 64;
	setp.ne.s32 	%p5, %r72, 8;
	@%p5 bra 	$L__BB0_9;
	ret;

}


// ===== COMPILED SASS (sm_100) =====

	.target	sm_100

	.elftype	@"ET_EXEC"


//--------------------- .note.nv.tkinfo           --------------------------
	.section	.note.nv.tkinfo,"",@"SHT_NOTE"
	.sectionflags	@"SHF_NOTE_NV_TKINFO"
	.tkinfo
        /*0018*/ 	.word	0x00000002
        /*0030*/ 	.string	""
        /*0030*/ 	.string	"ptxas"
        /*0030*/ 	.string	"Cuda compilation tools, release 13.0, V13.0.88"
        /*0030*/ 	.string	"Build cuda_13.0.r13.0/compiler.36424714_0"
        /*0030*/ 	.string	"-arch sm_100 -m 64 "



//--------------------- .note.nv.cuinfo           --------------------------
	.section	.note.nv.cuinfo,"",@"SHT_NOTE"
	.sectionflags	@"SHF_NOTE_NV_CUINFO"
        /*0018*/ 	.short	0x0002
        /*001a*/ 	.short	0x0064
        /*001c*/ 	.short	0x0082
	.zero		2


//--------------------- .nv.info                  --------------------------
	.section	.nv.info,"",@"SHT_CUDA_INFO"
	.align	4


	//----- nvinfo : EIATTR_REGCOUNT
	.align		4
        /*0000*/ 	.byte	0x04, 0x2f
        /*0002*/ 	.short	(.L_1 - .L_0)
	.align		4
.L_0:
        /*0004*/ 	.word	index@(my_kernel_kernel0)
        /*0008*/ 	.word	0x00000028


	//----- nvinfo : EIATTR_FRAME_SIZE
	.align		4
.L_1:
        /*000c*/ 	.byte	0x04, 0x11
        /*000e*/ 	.short	(.L_3 - .L_2)
	.align		4
.L_2:
        /*0010*/ 	.word	index@(my_kernel_kernel0)
        /*0014*/ 	.word	0x00000800


	//----- nvinfo : EIATTR_MIN_STACK_SIZE
	.align		4
.L_3:
        /*0018*/ 	.byte	0x04, 0x12
        /*001a*/ 	.short	(.L_5 - .L_4)
	.align		4
.L_4:
        /*001c*/ 	.word	index@(my_kernel_kernel0)
        /*0020*/ 	.word	0x00000800
.L_5:


//--------------------- .nv.compat                --------------------------
	.section	.nv.compat,"",@"SHT_CUDA_COMPAT_INFO"
	.align	4
        /*0000*/ 	.byte	0x02, 0x09, 0x00, 0x00, 0x02, 0x02, 0x01, 0x00, 0x02, 0x05, 0x05, 0x00, 0x03, 0x07, 0x01, 0x01
        /*0010*/ 	.byte	0x02, 0x03, 0x00, 0x00, 0x02, 0x06, 0x01, 0x00, 0x04, 0x0b, 0x08, 0x00, 0x09, 0x00, 0x00, 0x00
        /*0020*/ 	.byte	0x00, 0x00, 0x00, 0x00


//--------------------- .nv.info.my_kernel_kernel0 --------------------------
	.section	.nv.info.my_kernel_kernel0,"",@"SHT_CUDA_INFO"
	.sectionflags	@""
	.align	4


	//----- nvinfo : EIATTR_CUDA_API_VERSION
	.align		4
        /*0000*/ 	.byte	0x04, 0x37
        /*0002*/ 	.short	(.L_7 - .L_6)
.L_6:
        /*0004*/ 	.word	0x00000082


	//----- nvinfo : EIATTR_KPARAM_INFO
	.align		4
.L_7:
        /*0008*/ 	.byte	0x04, 0x17
        /*000a*/ 	.short	(.L_9 - .L_8)
.L_8:
        /*000c*/ 	.word	0x00000000
        /*0010*/ 	.short	0x0003
        /*0012*/ 	.short	0x0018
        /*0014*/ 	.byte	0x00, 0xf5, 0x21, 0x00


	//----- nvinfo : EIATTR_KPARAM_INFO
	.align		4
.L_9:
        /*0018*/ 	.byte	0x04, 0x17
        /*001a*/ 	.short	(.L_11 - .L_10)
.L_10:
        /*001c*/ 	.word	0x00000000
        /*0020*/ 	.short	0x0002
        /*0022*/ 	.short	0x0010
        /*0024*/ 	.byte	0x00, 0xf5, 0x21, 0x00


	//----- nvinfo : EIATTR_KPARAM_INFO
	.align		4
.L_11:
        /*0028*/ 	.byte	0x04, 0x17
        /*002a*/ 	.short	(.L_13 - .L_12)
.L_12:
        /*002c*/ 	.word	0x00000000
        /*0030*/ 	.short	0x0001
        /*0032*/ 	.short	0x0008
        /*0034*/ 	.byte	0x00, 0xf5, 0x21, 0x00


	//----- nvinfo : EIATTR_KPARAM_INFO
	.align		4
.L_13:
        /*0038*/ 	.byte	0x04, 0x17
        /*003a*/ 	.short	(.L_15 - .L_14)
.L_14:
        /*003c*/ 	.word	0x00000000
        /*0040*/ 	.short	0x0000
        /*0042*/ 	.short	0x0000
        /*0044*/ 	.byte	0x00, 0xf5, 0x21, 0x00


	//----- nvinfo : EIATTR_SPARSE_MMA_MASK
	.align		4
.L_15:
        /*0048*/ 	.byte	0x03, 0x50
        /*004a*/ 	.short	0x0000


	//----- nvinfo : EIATTR_MAXREG_COUNT
	.align		4
        /*004c*/ 	.byte	0x03, 0x1b
        /*004e*/ 	.short	0x00ff


	//----- nvinfo : EIATTR_NUM_BARRIERS
	.align		4
        /*0050*/ 	.byte	0x02, 0x4c
        /*0052*/ 	.byte	0x01
	.zero		1


	//----- nvinfo : EIATTR_MERCURY_ISA_VERSION
	.align		4
        /*0054*/ 	.byte	0x03, 0x5f
        /*0056*/ 	.short	0x0101


	//----- nvinfo : EIATTR_VRC_CTA_INIT_COUNT
	.align		4
        /*0058*/ 	.byte	0x02, 0x4a
	.zero		1
	.zero		1


	//----- nvinfo : EIATTR_EXIT_INSTR_OFFSETS
	.align		4
        /*005c*/ 	.byte	0x04, 0x1c
        /*005e*/ 	.short	(.L_17 - .L_16)


	//   ....[0]....
.L_16:
        /*0060*/ 	.word	0x00003240


	//----- nvinfo : EIATTR_CRS_STACK_SIZE
	.align		4
.L_17:
        /*0064*/ 	.byte	0x04, 0x1e
        /*0066*/ 	.short	(.L_19 - .L_18)
.L_18:
        /*0068*/ 	.word	0x00000000


	//----- nvinfo : EIATTR_CBANK_PARAM_SIZE
	.align		4
.L_19:
        /*006c*/ 	.byte	0x03, 0x19
        /*006e*/ 	.short	0x0020


	//----- nvinfo : EIATTR_PARAM_CBANK
	.align		4
        /*0070*/ 	.byte	0x04, 0x0a
        /*0072*/ 	.short	(.L_21 - .L_20)
	.align		4
.L_20:
        /*0074*/ 	.word	index@(.nv.constant0.my_kernel_kernel0)
        /*0078*/ 	.short	0x0380
        /*007a*/ 	.short	0x0020


	//----- nvinfo : EIATTR_SW_WAR
	.align		4
.L_21:
        /*007c*/ 	.byte	0x04, 0x36
        /*007e*/ 	.short	(.L_23 - .L_22)
.L_22:
        /*0080*/ 	.word	0x00000008
.L_23:


//--------------------- .nv.callgraph             --------------------------
	.section	.nv.callgraph,"",@"SHT_CUDA_CALLGRAPH"
	.align	4
	.sectionentsize	8
	.align		4
        /*0000*/ 	.word	0x00000000
	.align		4
        /*0004*/ 	.word	0xffffffff
	.align		4
        /*0008*/ 	.word	0x00000000
	.align		4
        /*000c*/ 	.word	0xfffffffe
	.align		4
        /*0010*/ 	.word	0x00000000
	.align		4
        /*0014*/ 	.word	0xfffffffd
	.align		4
        /*0018*/ 	.word	0x00000000
	.align		4
        /*001c*/ 	.word	0xfffffffc


//--------------------- .text.my_kernel_kernel0   --------------------------
	.section	.text.my_kernel_kernel0,"ax",@progbits
	.align	128
        .global         my_kernel_kernel0
        .type           my_kernel_kernel0,@function
        .size           my_kernel_kernel0,(.L_x_7 - my_kernel_kernel0)
        .other          my_kernel_kernel0,@"STO_CUDA_ENTRY STV_DEFAULT"
my_kernel_kernel0:
.text.my_kernel_kernel0:
[----:B------:R-:W0:Y:S01]  /*0000*/  LDC R1, c[0x0][0x37c] ;  /* 0x0000df00ff017b82 */ /* 0x000e220000000800 */
[----:B------:R-:W1:Y:S07]  /*0010*/  S2R R0, SR_TID.X ;  /* 0x0000000000007919 */ /* 0x000e6e0000002100 */
[----:B------:R-:W2:Y:S01]  /*0020*/  S2UR UR5, SR_CgaCtaId ;  /* 0x00000000000579c3 */ /* 0x000ea20000008800 */
[----:B0-----:R-:W-:Y:S01]  /*0030*/  IADD3 R1, PT, PT, R1, -0x800, RZ ;  /* 0xfffff80001017810 */ /* 0x001fe20007ffe0ff */
[----:B------:R-:W-:Y:S01]  /*0040*/  UMOV UR4, 0x400 ;  /* 0x0000040000047882 */ /* 0x000fe20000000000 */
[----:B------:R-:W0:Y:S02]  /*0050*/  LDCU.64 UR12, c[0x0][0x358] ;  /* 0x00006b00ff0c77ac */ /* 0x000e240008000a00 */
[C---:B------:R-:W-:Y:S01]  /*0060*/  R2UR UR8, R1.reuse ;  /* 0x00000000010872ca */ /* 0x040fe200000e0000 */
[----:B------:R3:W-:Y:S01]  /*0070*/  STL.128 [R1], RZ ;  /* 0x000000ff01007387 */ /* 0x0007e20000100c00 */
[----:B------:R-:W-:Y:S01]  /*0080*/  R2UR UR11, R1 ;  /* 0x00000000010b72ca */ /* 0x000fe200000e0000 */
[----:B------:R-:W4:Y:S02]  /*0090*/  S2UR UR7, SR_CTAID.X ;  /* 0x00000000000779c3 */ /* 0x000f240000002500 */
[----:B------:R3:W-:Y:S04]  /*00a0*/  STL.128 [R1+0x200], RZ ;  /* 0x000200ff01007387 */ /* 0x0007e80000100c00 */
[----:B------:R3:W-:Y:S04]  /*00b0*/  STL.128 [R1+0x400], RZ ;  /* 0x000400ff01007387 */ /* 0x0007e80000100c00 */
[----:B------:R3:W-:Y:S01]  /*00c0*/  STL.128 [R1+0x600], RZ ;  /* 0x000600ff01007387 */ /* 0x0007e20000100c00 */
[----:B------:R-:W-:-:S03]  /*00d0*/  UIADD3 UR8, UPT, UPT, UR8, 0x400, URZ ;  /* 0x0000040008087890 */ /* 0x000fc6000fffe0ff */
[----:B------:R3:W-:Y:S01]  /*00e0*/  STL.128 [R1+0x10], RZ ;  /* 0x000010ff01007387 */ /* 0x0007e20000100c00 */
[----:B--2---:R-:W-:-:S03]  /*00f0*/  ULEA UR4, UR5, UR4, 0x18 ;  /* 0x0000000405047291 */ /* 0x004fc6000f8ec0ff */
[----:B------:R3:W-:Y:S04]  /*0100*/  STL.128 [R1+0x210], RZ ;  /* 0x000210ff01007387 */ /* 0x0007e80000100c00 */
[----:B------:R3:W-:Y:S01]  /*0110*/  STL.128 [R1+0x410], RZ ;  /* 0x000410ff01007387 */ /* 0x0007e20000100c00 */
[----:B-1----:R-:W-:Y:S01]  /*0120*/  LEA R0, R0, UR4, 0x6 ;  /* 0x0000000400007c11 */ /* 0x002fe2000f8e30ff */
[----:B------:R-:W-:Y:S02]  /*0130*/  UMOV UR4, URZ ;  /* 0x000000ff00047c82 */ /* 0x000fe40008000000 */
[----:B------:R3:W-:Y:S04]  /*0140*/  STL.128 [R1+0x610], RZ ;  /* 0x000610ff01007387 */ /* 0x0007e80000100c00 */
        /* <DEDUP_REMOVED lines=119> */
[----:B0---4-:R3:W-:Y:S02]  /*08c0*/  STL.128 [R1+0x7f0], RZ ;  /* 0x0007f0ff01007387 */ /* 0x0117e40000100c00 */
.L_x_4:
[----:B------:R-:W0:Y:S01]  /*08d0*/  S2R R4, SR_TID.X ;  /* 0x0000000000047919 */ /* 0x000e220000002100 */
[----:B------:R-:W1:Y:S01]  /*08e0*/  LDC.64 R2, c[0x0][0x380] ;  /* 0x0000e000ff027b82 */ /* 0x000e620000000a00 */
[----:B------:R-:W-:Y:S02]  /*08f0*/  USHF.L.U32 UR5, UR7, 0xe, URZ ;  /* 0x0000000e07057899 */ /* 0x000fe400080006ff */
[----:B------:R-:W-:Y:S02]  /*0900*/  USHF.L.U32 UR6, UR7, 0x8, URZ ;  /* 0x0000000807067899 */ /* 0x000fe400080006ff */
[----:B------:R-:W-:Y:S02]  /*0910*/  ULOP3.LUT UR5, UR5, 0x7ffc0000, URZ, 0xc0, !UPT ;  /* 0x7ffc000005057892 */ /* 0x000fe4000f8ec0ff */
[----:B------:R-:W-:Y:S01]  /*0920*/  ULOP3.LUT UR6, UR6, 0x800, URZ, 0xc0, !UPT ;  /* 0x0000080006067892 */ /* 0x000fe2000f8ec0ff */
[C---:B0-----:R-:W-:Y:S02]  /*0930*/  SHF.L.U32 R5, R4.reuse, 0x6, RZ ;  /* 0x0000000604057819 */ /* 0x041fe400000006ff */
[----:B------:R-:W-:-:S02]  /*0940*/  LOP3.LUT R6, R4, 0x1, RZ, 0xc0, !PT ;  /* 0x0000000104067812 */ /* 0x000fc400078ec0ff */
[----:B------:R-:W-:-:S04]  /*0950*/  LOP3.LUT R5, R5, 0xff80, RZ, 0xc0, !PT ;  /* 0x0000ff8005057812 */ /* 0x000fc800078ec0ff */
[----:B------:R-:W-:Y:S02]  /*0960*/  IADD3 R5, PT, PT, R5, UR5, R6 ;  /* 0x0000000505057c10 */ /* 0x000fe4000fffe006 */
[----:B------:R-:W-:Y:S02]  /*0970*/  MOV R6, UR4 ;  /* 0x0000000400067c02 */ /* 0x000fe40008000f00 */
[----:B------:R-:W-:-:S04]  /*0980*/  IADD3 R5, PT, PT, R5, UR6, RZ ;  /* 0x0000000605057c10 */ /* 0x000fc8000fffe0ff */
[----:B------:R-:W-:-:S05]  /*0990*/  LEA R5, R6, R5, 0x1 ;  /* 0x0000000506057211 */ /* 0x000fca00078e08ff */
[----:B-1----:R-:W-:-:S05]  /*09a0*/  IMAD.WIDE.U32 R2, R5, 0x4, R2 ;  /* 0x0000000405027825 */ /* 0x002fca00078e0002 */
[----:B------:R-:W2:Y:S04]  /*09b0*/  LDG.E.CONSTANT R10, desc[UR12][R2.64+0x4000] ;  /* 0x0040000c020a7981 */ /* 0x000ea8000c1e9900 */
[----:B----4-:R-:W4:Y:S04]  /*09c0*/  LDG.E.CONSTANT R12, desc[UR12][R2.64+0x8000] ;  /* 0x0080000c020c7981 */ /* 0x010f28000c1e9900 */
[----:B------:R-:W5:Y:S04]  /*09d0*/  LDG.E.CONSTANT R14, desc[UR12][R2.64+0xc000] ;  /* 0x00c0000c020e7981 */ /* 0x000f68000c1e9900 */
[----:B------:R-:W3:Y:S04]  /*09e0*/  LDG.E.CONSTANT R16, desc[UR12][R2.64+0x10000] ;  /* 0x0100000c02107981 */ /* 0x000ee8000c1e9900 */
        /* <DEDUP_REMOVED lines=14> */
[----:B------:R-:W3:Y:S01]  /*0ad0*/  LDG.E.CONSTANT R15, desc[UR12][R2.64+0x4c000] ;  /* 0x04c0000c020f7981 */ /* 0x000ee2000c1e9900 */
[----:B------:R-:W0:Y:S01]  /*0ae0*/  S2UR UR9, SR_CgaCtaId ;  /* 0x00000000000979c3 */ /* 0x000e220000008800 */
[----:B------:R-:W-:-:S02]  /*0af0*/  UMOV UR6, 0x400 ;  /* 0x0000040000067882 */ /* 0x000fc40000000000 */
[----:B------:R-:W3:Y:S04]  /*0b00*/  LDG.E.CONSTANT R8, desc[UR12][R2.64] ;  /* 0x0000000c02087981 */ /* 0x000ee8000c1e9900 */
[----:B------:R-:W3:Y:S04]  /*0b10*/  LDG.E.CONSTANT R6, desc[UR12][R2.64+0x50000] ;  /* 0x0500000c02067981 */ /* 0x000ee8000c1e9900 */
[----:B------:R-:W3:Y:S04]  /*0b20*/  LDG.E.CONSTANT R17, desc[UR12][R2.64+0xa0000] ;  /* 0x0a00000c02117981 */ /* 0x000ee8000c1e9900 */
[----:B------:R-:W3:Y:S01]  /*0b30*/  LDG.E.CONSTANT R19, desc[UR12][R2.64+0xfc000] ;  /* 0x0fc0000c02137981 */ /* 0x000ee2000c1e9900 */
[----:B0-----:R-:W-:-:S06]  /*0b40*/  ULEA UR10, UR9, UR6, 0x18 ;  /* 0x00000006090a7291 */ /* 0x001fcc000f8ec0ff */
[C---:B------:R-:W-:Y:S01]  /*0b50*/  LEA R5, R4.reuse, UR10, 0x2 ;  /* 0x0000000a04057c11 */ /* 0x040fe2000f8e10ff */
[----:B------:R-:W-:Y:S06]  /*0b60*/  BAR.SYNC.DEFER_BLOCKING 0x0 ;  /* 0x0000000000007b1d */ /* 0x000fec0000010000 */
[----:B--2---:R0:W-:Y:S04]  /*0b70*/  STS [R5+0x80], R10 ;  /* 0x0000800a05007388 */ /* 0x0041e80000000800 */
[----:B----4-:R1:W-:Y:S04]  /*0b80*/  STS [R5+0x100], R12 ;  /* 0x0001000c05007388 */ /* 0x0103e80000000800 */
[----:B-----5:R2:W-:Y:S04]  /*0b90*/  STS [R5+0x180], R14 ;  /* 0x0001800e05007388 */ /* 0x0205e80000000800 */
[----:B---3--:R3:W-:Y:S04]  /*0ba0*/  STS [R5+0x200], R16 ;  /* 0x0002001005007388 */ /* 0x0087e80000000800 */
[----:B------:R4:W-:Y:S04]  /*0bb0*/  STS [R5+0x280], R18 ;  /* 0x0002801205007388 */ /* 0x0009e80000000800 */
        /* <DEDUP_REMOVED lines=14> */
[----:B0-----:R-:W5:Y:S04]  /*0ca0*/  LDG.E.CONSTANT R10, desc[UR12][R2.64+0x54000] ;  /* 0x0540000c020a7981 */ /* 0x001f68000c1e9900 */
[----:B-1----:R-:W5:Y:S04]  /*0cb0*/  LDG.E.CONSTANT R12, desc[UR12][R2.64+0x58000] ;  /* 0x0580000c020c7981 */ /* 0x002f68000c1e9900 */
[----:B--2---:R-:W2:Y:S04]  /*0cc0*/  LDG.E.CONSTANT R14, desc[UR12][R2.64+0x5c000] ;  /* 0x05c0000c020e7981 */ /* 0x004ea8000c1e9900 */
[----:B---3--:R-:W3:Y:S04]  /*0cd0*/  LDG.E.CONSTANT R16, desc[UR12][R2.64+0x60000] ;  /* 0x0600000c02107981 */ /* 0x008ee8000c1e9900 */
[----:B----4-:R-:W4:Y:S04]  /*0ce0*/  LDG.E.CONSTANT R18, desc[UR12][R2.64+0x64000] ;  /* 0x0640000c02127981 */ /* 0x010f28000c1e9900 */
[----:B-----5:R-:W5:Y:S04]  /*0cf0*/  LDG.E.CONSTANT R20, desc[UR12][R2.64+0x68000] ;  /* 0x0680000c02147981 */ /* 0x020f68000c1e9900 */
[----:B------:R-:W5:Y:S04]  /*0d00*/  LDG.E.CONSTANT R22, desc[UR12][R2.64+0x6c000] ;  /* 0x06c0000c02167981 */ /* 0x000f68000c1e9900 */
        /* <DEDUP_REMOVED lines=12> */
[----:B------:R0:W-:Y:S04]  /*0dd0*/  STS [R5], R8 ;  /* 0x0000000805007388 */ /* 0x0001e80000000800 */
[----:B------:R1:W-:Y:S04]  /*0de0*/  STS [R5+0xa00], R6 ;  /* 0x000a000605007388 */ /* 0x0003e80000000800 */
[----:B------:R1:W-:Y:S04]  /*0df0*/  STS [R5+0x1400], R17 ;  /* 0x0014001105007388 */ /* 0x0003e80000000800 */
[----:B0-----:R-:W5:Y:S04]  /*0e00*/  LDG.E.CONSTANT R8, desc[UR12][R2.64+0xa4000] ;  /* 0x0a40000c02087981 */ /* 0x001f68000c1e9900 */
[----:B-1----:R-:W5:Y:S04]  /*0e10*/  LDG.E.CONSTANT R6, desc[UR12][R2.64+0xa8000] ;  /* 0x0a80000c02067981 */ /* 0x002f68000c1e9900 */
[----:B------:R-:W5:Y:S04]  /*0e20*/  LDG.E.CONSTANT R17, desc[UR12][R2.64+0xf8000] ;  /* 0x0f80000c02117981 */ /* 0x000f68000c1e9900 */
[----:B------:R0:W-:Y:S04]  /*0e30*/  STS [R5+0xa80], R10 ;  /* 0x000a800a05007388 */ /* 0x0001e80000000800 */
[----:B------:R1:W-:Y:S04]  /*0e40*/  STS [R5+0xb00], R12 ;  /* 0x000b000c05007388 */ /* 0x0003e80000000800 */
[----:B--2---:R2:W-:Y:S04]  /*0e50*/  STS [R5+0xb80], R14 ;  /* 0x000b800e05007388 */ /* 0x0045e80000000800 */
[----:B---3--:R3:W-:Y:S04]  /*0e60*/  STS [R5+0xc00], R16 ;  /* 0x000c001005007388 */ /* 0x0087e80000000800 */
[----:B----4-:R4:W-:Y:S04]  /*0e70*/  STS [R5+0xc80], R18 ;  /* 0x000c801205007388 */ /* 0x0109e80000000800 */
[----:B-----5:R5:W-:Y:S04]  /*0e80*/  STS [R5+0xd00], R20 ;  /* 0x000d001405007388 */ /* 0x020be80000000800 */
        /* <DEDUP_REMOVED lines=32> */
[----:B------:R0:W-:Y:S04]  /*1090*/  STS [R5+0x1480], R8 ;  /* 0x0014800805007388 */ /* 0x0001e80000000800 */
[----:B------:R0:W-:Y:S04]  /*10a0*/  STS [R5+0x1500], R6 ;  /* 0x0015000605007388 */ /* 0x0001e80000000800 */
[----:B------:R0:W-:Y:S04]  /*10b0*/  STS [R5+0x1f00], R17 ;  /* 0x001f001105007388 */ /* 0x0001e80000000800 */
[----:B------:R0:W-:Y:S01]  /*10c0*/  STS [R5+0x1f80], R19 ;  /* 0x001f801305007388 */ /* 0x0001e20000000800 */
[----:B------:R-:W-:Y:S01]  /*10d0*/  ISETP.GT.U32.AND P0, PT, R4, 0xf, PT ;  /* 0x0000000f0400780c */ /* 0x000fe20003f04070 */
[----:B------:R-:W-:Y:S02]  /*10e0*/  BSSY.RECONVERGENT B0, `(.L_x_0) ;  /* 0x000002b000007945 */ /* 0x000fe40003800200 */
        /* <DEDUP_REMOVED lines=18> */
[----:B------:R0:W-:Y:S01]  /*1210*/  STS [R5+0x1e80], R15 ;  /* 0x001e800f05007388 */ /* 0x0001e20000000800 */
[----:B------:R-:W-:Y:S05]  /*1220*/  @P0 BRA `(.L_x_1) ;  /* 0x0000000000580947 */ /* 0x000fea0003800000 */
[----:B0-----:R-:W0:Y:S01]  /*1230*/  LDC.64 R6, c[0x0][0x388] ;  /* 0x0000e200ff067b82 */ /* 0x001e220000000a00 */
[C---:B------:R-:W-:Y:S01]  /*1240*/  SHF.L.U32 R2, R4.reuse, 0x1, RZ ;  /* 0x0000000104027819 */ /* 0x040fe200000006ff */
[----:B------:R-:W-:Y:S01]  /*1250*/  USHF.L.U32 UR5, UR7, 0x4, URZ ;  /* 0x0000000407057899 */ /* 0x000fe200080006ff */
[----:B------:R-:W-:Y:S02]  /*1260*/  SHF.L.U32 R5, R4, 0x4, RZ ;  /* 0x0000000404057819 */ /* 0x000fe400000006ff */
[C---:B------:R-:W-:Y:S01]  /*1270*/  IADD3 R3, PT, PT, R2.reuse, 0x1, RZ ;  /* 0x0000000102037810 */ /* 0x040fe20007ffe0ff */
[----:B------:R-:W-:Y:S01]  /*1280*/  ULOP3.LUT UR5, UR5, 0x70, URZ, 0xc0, !UPT ;  /* 0x0000007005057892 */ /* 0x000fe2000f8ec0ff */
[----:B------:R-:W-:Y:S02]  /*1290*/  LOP3.LUT R2, R2, 0xe, RZ, 0xc0, !PT ;  /* 0x0000000e02027812 */ /* 0x000fe400078ec0ff */
[----:B------:R-:W-:Y:S01]  /*12a0*/  IADD3 R8, PT, PT, R5, 0x8, RZ ;  /* 0x0000000805087810 */ /* 0x000fe20007ffe0ff */
[----:B------:R-:W-:Y:S01]  /*12b0*/  ULEA UR5, UR4, UR5, 0x8 ;  /* 0x0000000504057291 */ /* 0x000fe2000f8e40ff */
[----:B------:R-:W-:-:S02]  /*12c0*/  LOP3.LUT R3, R3, 0xf, RZ, 0xc0, !PT ;  /* 0x0000000f03037812 */ /* 0x000fc400078ec0ff */
[----:B------:R-:W-:Y:S02]  /*12d0*/  LOP3.LUT R2, R2, 0x80, R5, 0xf8, !PT ;  /* 0x0000008002027812 */ /* 0x000fe400078ef805 */
[----:B------:R-:W-:Y:S02]  /*12e0*/  LOP3.LUT R8, R3, 0x80, R8, 0xf8, !PT ;  /* 0x0000008003087812 */ /* 0x000fe400078ef808 */
[----:B------:R-:W-:Y:S02]  /*12f0*/  LOP3.LUT R3, R2, UR5, RZ, 0xfc, !PT ;  /* 0x0000000502037c12 */ /* 0x000fe4000f8efcff */
[----:B------:R-:W-:-:S03]  /*1300*/  LOP3.LUT R5, R8, UR5, RZ, 0xfc, !PT ;  /* 0x0000000508057c12 */ /* 0x000fc6000f8efcff */
[----:B0-----:R-:W-:-:S04]  /*1310*/  IMAD.WIDE.U32 R2, R3, 0x4, R6 ;  /* 0x0000000403027825 */ /* 0x001fc800078e0006 */
[----:B------:R-:W-:Y:S01]  /*1320*/  IMAD.WIDE.U32 R6, R5, 0x4, R6 ;  /* 0x0000000405067825 */ /* 0x000fe200078e0006 */
[----:B------:R-:W2:Y:S04]  /*1330*/  LDG.E.CONSTANT R8, desc[UR12][R2.64] ;  /* 0x0000000c02087981 */ /* 0x000ea8000c1e9900 */
[----:B------:R-:W2:Y:S01]  /*1340*/  LDG.E.CONSTANT R9, desc[UR12][R6.64] ;  /* 0x0000000c06097981 */ /* 0x000ea2000c1e9900 */
[----:B------:R-:W-:-:S04]  /*1350*/  UIADD3 UR5, UPT, UPT, UR6, 0x2000, URZ ;  /* 0x0000200006057890 */ /* 0x000fc8000fffe0ff */
[----:B------:R-:W-:-:S06]  /*1360*/  ULEA UR5, UR9, UR5, 0x18 ;  /* 0x0000000509057291 */ /* 0x000fcc000f8ec0ff */
[----:B------:R-:W-:-:S05]  /*1370*/  LEA R4, R4, UR5, 0x3 ;  /* 0x0000000504047c11 */ /* 0x000fca000f8e18ff */
[----:B--2---:R1:W-:Y:S02]  /*1380*/  STS.64 [R4], R8 ;  /* 0x0000000804007388 */ /* 0x0043e40000000a00 */
.L_x_1:
[----:B------:R-:W-:Y:S05]  /*1390*/  BSYNC.RECONVERGENT B0 ;  /* 0x0000000000007941 */ /* 0x000fea0003800200 */
.L_x_0:
[----:B------:R-:W-:Y:S06]  /*13a0*/  BAR.SYNC.DEFER_BLOCKING 0x0 ;  /* 0x0000000000007b1d */ /* 0x000fec0000010000 */
[----:B------:R-:W-:Y:S01]  /*13b0*/  UMOV UR6, 0x1000 ;  /* 0x0000100000067882 */ /* 0x000fe20000000000 */
[----:B------:R-:W-:Y:S01]  /*13c0*/  UMOV UR5, UR8 ;  /* 0x0000000800057c82 */ /* 0x000fe20008000000 */
[----:B0-----:R-:W0:Y:S04]  /*13d0*/  LDS.128 R28, [UR10+0x2000] ;  /* 0x0020000aff1c7984 */ /* 0x001e280008000c00 */
[----:B-1----:R-:W1:Y:S04]  /*13e0*/  LDS.128 R4, [UR10+0x2010] ;  /* 0x0020100aff047984 */ /* 0x002e680008000c00 */
[----:B------:R-:W2:Y:S04]  /*13f0*/  LDS.128 R8, [UR10+0x2020] ;  /* 0x0020200aff087984 */ /* 0x000ea80008000c00 */
[----:B------:R-:W3:Y:S02]  /*1400*/  LDS.128 R12, [UR10+0x2030] ;  /* 0x0020300aff0c7984 */ /* 0x000ee40008000c00 */
.L_x_2:
[----:B0-----:R-:W0:Y:S04]  /*1410*/  LDL.128 R16, [UR5+-0x400] ;  /* 0xfffc0005ff107983 */ /* 0x001e280008100c00 */
[----:B------:R-:W1:Y:S04]  /*1420*/  LDL.128 R20, [UR5+-0x3f0] ;  /* 0xfffc1005ff147983 */ /* 0x000e680008100c00 */
[----:B------:R-:W0:Y:S04]  /*1430*/  LDS R2, [R0+UR6+-0x1000] ;  /* 0xfff0000600027984 */ /* 0x000e280008000800 */
[----:B------:R-:W4:Y:S01]  /*1440*/  LDL.128 R24, [UR5+-0x200] ;  /* 0xfffe0005ff187983 */ /* 0x000f220008100c00 */
[----:B0-----:R-:W-:Y:S01]  /*1450*/  FFMA R16, R28, R2, R16 ;  /* 0x000000021c107223 */ /* 0x001fe20000000010 */
[C---:B------:R-:W-:Y:S01]  /*1460*/  FFMA R17, R2.reuse, R29, R17 ;  /* 0x0000001d02117223 */ /* 0x040fe20000000011 */
[C---:B------:R-:W-:Y:S01]  /*1470*/  FFMA R18, R2.reuse, R30, R18 ;  /* 0x0000001e02127223 */ /* 0x040fe20000000012 */
[----:B------:R-:W-:-:S05]  /*1480*/  FFMA R19, R2, R31, R19 ;  /* 0x0000001f02137223 */ /* 0x000fca0000000013 */
[----:B------:R0:W-:Y:S04]  /*1490*/  STL.128 [UR5+-0x400], R16 ;  /* 0xfffc0010ff007987 */ /* 0x0001e80008100c05 */
[----:B0-----:R-:W2:Y:S01]  /*14a0*/  LDL.128 R16, [UR5+-0x3e0] ;  /* 0xfffc2005ff107983 */ /* 0x001ea20008100c00 */
[----:B-1----:R-:W-:Y:S01]  /*14b0*/  FFMA R20, R4, R2, R20 ;  /* 0x0000000204147223 */ /* 0x002fe20000000014 */
[C---:B------:R-:W-:Y:S01]  /*14c0*/  FFMA R21, R2.reuse, R5, R21 ;  /* 0x0000000502157223 */ /* 0x040fe20000000015 */
[C---:B------:R-:W-:Y:S01]  /*14d0*/  FFMA R22, R2.reuse, R6, R22 ;  /* 0x0000000602167223 */ /* 0x040fe20000000016 */
[----:B------:R-:W-:-:S05]  /*14e0*/  FFMA R23, R2, R7, R23 ;  /* 0x0000000702177223 */ /* 0x000fca0000000017 */
[----:B------:R0:W-:Y:S04]  /*14f0*/  STL.128 [UR5+-0x3f0], R20 ;  /* 0xfffc1014ff007987 */ /* 0x0001e80008100c05 */
[----:B0-----:R-:W3:Y:S01]  /*1500*/  LDL.128 R20, [UR5+-0x3d0] ;  /* 0xfffc3005ff147983 */ /* 0x001ee20008100c00 */
[----:B--2---:R-:W-:Y:S01]  /*1510*/  FFMA R16, R8, R2, R16 ;  /* 0x0000000208107223 */ /* 0x004fe20000000010 */
[C---:B------:R-:W-:Y:S01]  /*1520*/  FFMA R17, R2.reuse, R9, R17 ;  /* 0x0000000902117223 */ /* 0x040fe20000000011 */
[C---:B------:R-:W-:Y:S01]  /*1530*/  FFMA R18, R2.reuse, R10, R18 ;  /* 0x0000000a02127223 */ /* 0x040fe20000000012 */
[----:B------:R-:W-:-:S05]  /*1540*/  FFMA R19, R2, R11, R19 ;  /* 0x0000000b02137223 */ /* 0x000fca0000000013 */
[----:B------:R0:W-:Y:S04]  /*1550*/  STL.128 [UR5+-0x3e0], R16 ;  /* 0xfffc2010ff007987 */ /* 0x0001e80008100c05 */
[----:B0-----:R-:W2:Y:S01]  /*1560*/  LDL.128 R16, [UR5+-0x1f0] ;  /* 0xfffe1005ff107983 */ /* 0x001ea20008100c00 */
[----:B---3--:R-:W-:Y:S01]  /*1570*/  FFMA R20, R12, R2, R20 ;  /* 0x000000020c147223 */ /* 0x008fe20000000014 */
[C---:B------:R-:W-:Y:S01]  /*1580*/  FFMA R21, R2.reuse, R13, R21 ;  /* 0x0000000d02157223 */ /* 0x040fe20000000015 */
[C---:B------:R-:W-:Y:S01]  /*1590*/  FFMA R22, R2.reuse, R14, R22 ;  /* 0x0000000e02167223 */ /* 0x040fe20000000016 */
[----:B------:R-:W-:Y:S02]  /*15a0*/  FFMA R23, R2, R15, R23 ;  /* 0x0000000f02177223 */ /* 0x000fe40000000017 */
[----:B------:R-:W2:Y:S04]  /*15b0*/  LDS R2, [R0+UR6+-0x800] ;  /* 0xfff8000600027984 */ /* 0x000ea80008000800 */
[----:B------:R0:W-:Y:S04]  /*15c0*/  STL.128 [UR5+-0x3d0], R20 ;  /* 0xfffc3014ff007987 */ /* 0x0001e80008100c05 */
[----:B0-----:R-:W3:Y:S01]  /*15d0*/  LDL.128 R20, [UR5+-0x1e0] ;  /* 0xfffe2005ff147983 */ /* 0x001ee20008100c00 */
[----:B--2---:R-:W-:Y:S01]  /*15e0*/  FFMA R32, R4, R2, R16 ;  /* 0x0000000204207223 */ /* 0x004fe20000000010 */
[C---:B------:R-:W-:Y:S01]  /*15f0*/  FFMA R33, R2.reuse, R5, R17 ;  /* 0x0000000502217223 */ /* 0x040fe20000000011 */
[C---:B------:R-:W-:Y:S01]  /*1600*/  FFMA R34, R2.reuse, R6, R18 ;  /* 0x0000000602227223 */ /* 0x040fe20000000012 */
[----:B------:R-:W-:-:S02]  /*1610*/  FFMA R35, R2, R7, R19 ;  /* 0x0000000702237223 */ /* 0x000fc40000000013 */
[----:B------:R-:W2:Y:S01]  /*1620*/  LDL.128 R16, [UR5+-0x1d0] ;  /* 0xfffe3005ff107983 */ /* 0x000ea20008100c00 */
[----:B---3--:R-:W-:Y:S01]  /*1630*/  FFMA R20, R8, R2, R20 ;  /* 0x0000000208147223 */ /* 0x008fe20000000014 */
[C---:B------:R-:W-:Y:S01]  /*1640*/  FFMA R21, R2.reuse, R9, R21 ;  /* 0x0000000902157223 */ /* 0x040fe20000000015 */
[C---:B------:R-:W-:Y:S01]  /*1650*/  FFMA R22, R2.reuse, R10, R22 ;  /* 0x0000000a02167223 */ /* 0x040fe20000000016 */
[----:B------:R-:W-:-:S05]  /*1660*/  FFMA R23, R2, R11, R23 ;  /* 0x0000000b02177223 */ /* 0x000fca0000000017 */
[----:B------:R0:W-:Y:S04]  /*1670*/  STL.128 [UR5+-0x1e0], R20 ;  /* 0xfffe2014ff007987 */ /* 0x0001e80008100c05 */
[----:B0-----:R-:W3:Y:S01]  /*1680*/  LDL.128 R20, [UR5+0x10] ;  /* 0x00001005ff147983 */ /* 0x001ee20008100c00 */
[----:B----4-:R-:W-:Y:S01]  /*1690*/  FFMA R24, R28, R2, R24 ;  /* 0x000000021c187223 */ /* 0x010fe20000000018 */
[C---:B------:R-:W-:Y:S01]  /*16a0*/  FFMA R25, R2.reuse, R29, R25 ;  /* 0x0000001d02197223 */ /* 0x040fe20000000019 */
[C---:B------:R-:W-:Y:S01]  /*16b0*/  FFMA R26, R2.reuse, R30, R26 ;  /* 0x0000001e021a7223 */ /* 0x040fe2000000001a */
[----:B------:R-:W-:Y:S01]  /*16c0*/  FFMA R27, R2, R31, R27 ;  /* 0x0000001f021b7223 */ /* 0x000fe2000000001b */
[----:B--2---:R-:W-:Y:S01]  /*16d0*/  FFMA R16, R12, R2, R16 ;  /* 0x000000020c107223 */ /* 0x004fe20000000010 */
[C---:B------:R-:W-:Y:S01]  /*16e0*/  FFMA R17, R2.reuse, R13, R17 ;  /* 0x0000000d02117223 */ /* 0x040fe20000000011 */
[C---:B------:R-:W-:Y:S01]  /*16f0*/  FFMA R18, R2.reuse, R14, R18 ;  /* 0x0000000e02127223 */ /* 0x040fe20000000012 */
[----:B------:R-:W-:-:S02]  /*1700*/  FFMA R19, R2, R15, R19 ;  /* 0x0000000f02137223 */ /* 0x000fc40000000013 */
[----:B------:R-:W3:Y:S04]  /*1710*/  LDS R2, [R0+UR6] ;  /* 0x0000000600027984 */ /* 0x000ee80008000800 */
[----:B------:R0:W-:Y:S04]  /*1720*/  STL.128 [UR5+-0x1d0], R16 ;  /* 0xfffe3010ff007987 */ /* 0x0001e80008100c05 */
[----:B0-----:R-:W2:Y:S01]  /*1730*/  LDL.128 R16, [UR5+0x20] ;  /* 0x00002005ff107983 */ /* 0x001ea20008100c00 */
[----:B---3--:R-:W-:Y:S01]  /*1740*/  FFMA R20, R4, R2, R20 ;  /* 0x0000000204147223 */ /* 0x008fe20000000014 */
[C---:B------:R-:W-:Y:S01]  /*1750*/  FFMA R21, R2.reuse, R5, R21 ;  /* 0x0000000502157223 */ /* 0x040fe20000000015 */
[C---:B------:R-:W-:Y:S01]  /*1760*/  FFMA R22, R2.reuse, R6, R22 ;  /* 0x0000000602167223 */ /* 0x040fe20000000016 */
[----:B------:R-:W-:-:S05]  /*1770*/  FFMA R23, R2, R7, R23 ;  /* 0x0000000702177223 */ /* 0x000fca0000000017 */
[----:B------:R0:W-:Y:S04]  /*1780*/  STL.128 [UR5+0x10], R20 ;  /* 0x00001014ff007987 */ /* 0x0001e80008100c05 */
[----:B0-----:R-:W3:Y:S04]  /*1790*/  LDL.128 R20, [UR5+0x30] ;  /* 0x00003005ff147983 */ /* 0x001ee80008100c00 */
[----:B------:R0:W-:Y:S04]  /*17a0*/  STL.128 [UR5+-0x200], R24 ;  /* 0xfffe0018ff007987 */ /* 0x0001e80008100c05 */
[----:B0-----:R-:W4:Y:S01]  /*17b0*/  LDL.128 R24, [UR5] ;  /* 0x00000005ff187983 */ /* 0x001f220008100c00 */
[----:B--2---:R-:W-:Y:S01]  /*17c0*/  FFMA R16, R8, R2, R16 ;  /* 0x0000000208107223 */ /* 0x004fe20000000010 */
[C---:B------:R-:W-:Y:S01]  /*17d0*/  FFMA R17, R2.reuse, R9, R17 ;  /* 0x0000000902117223 */ /* 0x040fe20000000011 */
[C---:B------:R-:W-:Y:S01]  /*17e0*/  FFMA R18, R2.reuse, R10, R18 ;  /* 0x0000000a02127223 */ /* 0x040fe20000000012 */
[----:B------:R-:W-:-:S05]  /*17f0*/  FFMA R19, R2, R11, R19 ;  /* 0x0000000b02137223 */ /* 0x000fca0000000013 */
[----:B------:R3:W-:Y:S02]  /*1800*/  STL.128 [UR5+0x20], R16 ;  /* 0x00002010ff007987 */ /* 0x0007e40008100c05 */
[----:B---3--:R-:W-:Y:S01]  /*1810*/  FFMA R16, R12, R2, R20 ;  /* 0x000000020c107223 */ /* 0x008fe20000000014 */
[C---:B------:R-:W-:Y:S01]  /*1820*/  FFMA R17, R2.reuse, R13, R21 ;  /* 0x0000000d02117223 */ /* 0x040fe20000000015 */
[C---:B------:R-:W-:Y:S01]  /*1830*/  FFMA R18, R2.reuse, R14, R22 ;  /* 0x0000000e02127223 */ /* 0x040fe20000000016 */
[----:B------:R-:W-:Y:S02]  /*1840*/  FFMA R19, R2, R15, R23 ;  /* 0x0000000f02137223 */ /* 0x000fe40000000017 */
[----:B------:R-:W2:Y:S01]  /*1850*/  LDL.128 R20, [UR5+0x200] ;  /* 0x00020005ff147983 */ /* 0x000ea20008100c00 */
[----:B----4-:R-:W-:Y:S01]  /*1860*/  FFMA R24, R28, R2, R24 ;  /* 0x000000021c187223 */ /* 0x010fe20000000018 */
[C---:B------:R-:W-:Y:S01]  /*1870*/  FFMA R25, R2.reuse, R29, R25 ;  /* 0x0000001d02197223 */ /* 0x040fe20000000019 */
[C---:B------:R-:W-:Y:S01]  /*1880*/  FFMA R26, R2.reuse, R30, R26 ;  /* 0x0000001e021a7223 */ /* 0x040fe2000000001a */
[----:B------:R-:W-:-:S02]  /*1890*/  FFMA R27, R2, R31, R27 ;  /* 0x0000001f021b7223 */ /* 0x000fc4000000001b */
[----:B------:R-:W2:Y:S04]  /*18a0*/  LDS R2, [R0+UR6+0x800] ;  /* 0x0008000600027984 */ /* 0x000ea80008000800 */
[----:B------:R0:W-:Y:S04]  /*18b0*/  STL.128 [UR5], R24 ;  /* 0x00000018ff007987 */ /* 0x0001e80008100c05 */
[----:B------:R1:W-:Y:S04]  /*18c0*/  STL.128 [UR5+0x30], R16 ;  /* 0x00003010ff007987 */ /* 0x0003e80008100c05 */
[----:B0-----:R-:W3:Y:S04]  /*18d0*/  LDL.128 R24, [UR5+0x210] ;  /* 0x00021005ff187983 */ /* 0x001ee80008100c00 */
[----:B-1----:R-:W4:Y:S01]  /*18e0*/  LDL.128 R16, [UR5+0x230] ;  /* 0x00023005ff107983 */ /* 0x002f220008100c00 */
[----:B--2---:R-:W-:Y:S01]  /*18f0*/  FFMA R20, R28, R2, R20 ;  /* 0x000000021c147223 */ /* 0x004fe20000000014 */
[C---:B------:R-:W-:Y:S01]  /*1900*/  FFMA R21, R2.reuse, R29, R21 ;  /* 0x0000001d02157223 */ /* 0x040fe20000000015 */
[C---:B------:R-:W-:Y:S01]  /*1910*/  FFMA R22, R2.reuse, R30, R22 ;  /* 0x0000001e02167223 */ /* 0x040fe20000000016 */
[----:B------:R-:W-:-:S05]  /*1920*/  FFMA R23, R2, R31, R23 ;  /* 0x0000001f02177223 */ /* 0x000fca0000000017 */
[----:B------:R0:W-:Y:S04]  /*1930*/  STL.128 [UR5+0x200], R20 ;  /* 0x00020014ff007987 */ /* 0x0001e80008100c05 */
[----:B0-----:R-:W2:Y:S01]  /*1940*/  LDL.128 R20, [UR5+0x220] ;  /* 0x00022005ff147983 */ /* 0x001ea20008100c00 */
[----:B------:R-:W-:-:S04]  /*1950*/  UIADD3 UR6, UPT, UPT, UR6, 0x8, URZ ;  /* 0x0000000806067890 */ /* 0x000fc8000fffe0ff */
[----:B------:R-:W-:Y:S01]  /*1960*/  UISETP.NE.AND UP0, UPT, UR6, 0x1040, UPT ;  /* 0x000010400600788c */ /* 0x000fe2000bf05270 */
[----:B------:R0:W-:Y:S01]  /*1970*/  STL.128 [UR5+-0x1f0], R32 ;  /* 0xfffe1020ff007987 */ /* 0x0001e20008100c05 */
[----:B---3--:R-:W-:Y:S01]  /*1980*/  FFMA R24, R4, R2, R24 ;  /* 0x0000000204187223 */ /* 0x008fe20000000018 */
[C---:B------:R-:W-:Y:S01]  /*1990*/  FFMA R25, R2.reuse, R5, R25 ;  /* 0x0000000502197223 */ /* 0x040fe20000000019 */
[C---:B------:R-:W-:Y:S01]  /*19a0*/  FFMA R26, R2.reuse, R6, R26 ;  /* 0x00000006021a7223 */ /* 0x040fe2000000001a */
[----:B------:R-:W-:Y:S01]  /*19b0*/  FFMA R27, R2, R7, R27 ;  /* 0x00000007021b7223 */ /* 0x000fe2000000001b */
[----:B----4-:R-:W-:Y:S01]  /*19c0*/  FFMA R16, R12, R2, R16 ;  /* 0x000000020c107223 */ /* 0x010fe20000000010 */
[C---:B------:R-:W-:Y:S01]  /*19d0*/  FFMA R17, R2.reuse, R13, R17 ;  /* 0x0000000d02117223 */ /* 0x040fe20000000011 */
[C---:B------:R-:W-:Y:S01]  /*19e0*/  FFMA R18, R2.reuse, R14, R18 ;  /* 0x0000000e02127223 */ /* 0x040fe20000000012 */
[----:B------:R-:W-:Y:S01]  /*19f0*/  FFMA R19, R2, R15, R19 ;  /* 0x0000000f02137223 */ /* 0x000fe20000000013 */
[----:B------:R0:W-:Y:S04]  /*1a00*/  STL.128 [UR5+0x210], R24 ;  /* 0x00021018ff007987 */ /* 0x0001e80008100c05 */
[----:B------:R0:W-:Y:S01]  /*1a10*/  STL.128 [UR5+0x230], R16 ;  /* 0x00023010ff007987 */ /* 0x0001e20008100c05 */
[----:B--2---:R-:W-:Y:S01]  /*1a20*/  FFMA R20, R8, R2, R20 ;  /* 0x0000000208147223 */ /* 0x004fe20000000014 */
[C---:B------:R-:W-:Y:S01]  /*1a30*/  FFMA R21, R2.reuse, R9, R21 ;  /* 0x0000000902157223 */ /* 0x040fe20000000015 */
[C---:B------:R-:W-:Y:S01]  /*1a40*/  FFMA R22, R2.reuse, R10, R22 ;  /* 0x0000000a02167223 */ /* 0x040fe20000000016 */
[----:B------:R-:W-:-:S05]  /*1a50*/  FFMA R23, R2, R11, R23 ;  /* 0x0000000b02177223 */ /* 0x000fca0000000017 */
[----:B------:R0:W-:Y:S01]  /*1a60*/  STL.128 [UR5+0x220], R20 ;  /* 0x00022014ff007987 */ /* 0x0001e20008100c05 */
[----:B------:R-:W-:Y:S01]  /*1a70*/  UIADD3 UR5, UPT, UPT, UR5, 0x40, URZ ;  /* 0x0000004005057890 */ /* 0x000fe2000fffe0ff */
[----:B------:R-:W-:Y:S11]  /*1a80*/  BRA.U UP0, `(.L_x_2) ;  /* 0xfffffff900607547 */ /* 0x000ff6000b83ffff */
[----:B------:R-:W1:Y:S01]  /*1a90*/  S2UR UR6, SR_CgaCtaId ;  /* 0x00000000000679c3 */ /* 0x000e620000008800 */
[----:B------:R-:W-:Y:S02]  /*1aa0*/  UMOV UR5, 0x400 ;  /* 0x0000040000057882 */ /* 0x000fe40000000000 */
[----:B-1----:R-:W-:-:S03]  /*1ab0*/  ULEA UR9, UR6, UR5, 0x18 ;  /* 0x0000000506097291 */ /* 0x002fc6000f8ec0ff */
[----:B------:R-:W-:-:S06]  /*1ac0*/  UMOV UR5, URZ ;  /* 0x000000ff00057c82 */ /* 0x000fcc0008000000 */
[----:B------:R-:W1:Y:S04]  /*1ad0*/  LDS.128 R4, [UR9+0x2040] ;  /* 0x00204009ff047984 */ /* 0x000e680008000c00 */
[----:B------:R-:W2:Y:S04]  /*1ae0*/  LDS.128 R8, [UR9+0x2050] ;  /* 0x00205009ff087984 */ /* 0x000ea80008000c00 */
[----:B------:R-:W3:Y:S04]  /*1af0*/  LDS.128 R12, [UR9+0x2060] ;  /* 0x00206009ff0c7984 */ /* 0x000ee80008000c00 */
[----:B0-----:R-:W0:Y:S02]  /*1b00*/  LDS.128 R16, [UR9+0x2070] ;  /* 0x00207009ff107984 */ /* 0x001e240008000c00 */
.L_x_3:
[----:B------:R-:W-:Y:S01]  /*1b10*/  USHF.L.U32 UR6, UR5, 0x4, URZ ;  /* 0x0000000405067899 */ /* 0x000fe200080006ff */
[----:B----4-:R-:W4:Y:S03]  /*1b20*/  S2R R2, SR_TID.X ;  /* 0x0000000000027919 */ /* 0x010f260000002100 */
[----:B------:R-:W-:-:S09]  /*1b30*/  ULEA UR6, UR6, UR11, 0x2 ;  /* 0x0000000b06067291 */ /* 0x000fd2000f8e10ff */
[----:B------:R-:W1:Y:S01]  /*1b40*/  LDL.128 R24, [UR6] ;  /* 0x00000006ff187983 */ /* 0x000e620008100c00 */
[----:B------:R-:W-:-:S03]  /*1b50*/  MOV R3, UR5 ;  /* 0x0000000500037c02 */ /* 0x000fc60008000f00 */
[----:B------:R-:W2:Y:S01]  /*1b60*/  LDL.128 R20, [UR6+0x10] ;  /* 0x00001006ff147983 */ /* 0x000ea20008100c00 */
[----:B----4-:R-:W-:-:S04]  /*1b70*/  SHF.L.U32 R2, R2, 0x4, RZ ;  /* 0x0000000402027819 */ /* 0x010fc800000006ff */
[----:B------:R-:W-:-:S04]  /*1b80*/  LEA R2, R3, R2, 0x1 ;  /* 0x0000000203027211 */ /* 0x000fc800078e08ff */
[----:B------:R-:W-:-:S05]  /*1b90*/  LEA R2, R2, UR9, 0x2 ;  /* 0x0000000902027c11 */ /* 0x000fca000f8e10ff */
[----:B------:R-:W1:Y:S02]  /*1ba0*/  LDS R31, [R2+0x4] ;  /* 0x00000400021f7984 */ /* 0x000e640000000800 */
[----:B-1----:R-:W-:Y:S01]  /*1bb0*/  FFMA R24, R4, R31, R24 ;  /* 0x0000001f04187223 */ /* 0x002fe20000000018 */
[C---:B------:R-:W-:Y:S01]  /*1bc0*/  FFMA R25, R31.reuse, R5, R25 ;  /* 0x000000051f197223 */ /* 0x040fe20000000019 */
[C---:B------:R-:W-:Y:S01]  /*1bd0*/  FFMA R26, R31.reuse, R6, R26 ;  /* 0x000000061f1a7223 */ /* 0x040fe2000000001a */
[C---:B------:R-:W-:Y:S01]  /*1be0*/  FFMA R27, R31.reuse, R7, R27 ;  /* 0x000000071f1b7223 */ /* 0x040fe2000000001b */
[----:B--2---:R-:W-:Y:S01]  /*1bf0*/  FFMA R32, R8, R31, R20 ;  /* 0x0000001f08207223 */ /* 0x004fe20000000014 */
[C---:B------:R-:W-:Y:S01]  /*1c00*/  FFMA R33, R31.reuse, R9, R21 ;  /* 0x000000091f217223 */ /* 0x040fe20000000015 */
[C---:B------:R-:W-:Y:S02]  /*1c10*/  FFMA R34, R31.reuse, R10, R22 ;  /* 0x0000000a1f227223 */ /* 0x040fe40000000016 */
[----:B------:R1:W-:Y:S01]  /*1c20*/  STL.128 [UR6], R24 ;  /* 0x00000018ff007987 */ /* 0x0003e20008100c06 */
[----:B------:R-:W-:-:S03]  /*1c30*/  FFMA R35, R31, R11, R23 ;  /* 0x0000000b1f237223 */ /* 0x000fc60000000017 */
[----:B------:R-:W0:Y:S04]  /*1c40*/  LDL.128 R20, [UR6+0x30] ;  /* 0x00003006ff147983 */ /* 0x000e280008100c00 */
[----:B-1----:R-:W3:Y:S01]  /*1c50*/  LDL.128 R24, [UR6+0x20] ;  /* 0x00002006ff187983 */ /* 0x002ee20008100c00 */
[----:B0-----:R-:W-:Y:S01]  /*1c60*/  FFMA R28, R16, R31, R20 ;  /* 0x0000001f101c7223 */ /* 0x001fe20000000014 */
[C---:B------:R-:W-:Y:S01]  /*1c70*/  FFMA R29, R31.reuse, R17, R21 ;  /* 0x000000111f1d7223 */ /* 0x040fe20000000015 */
[C---:B------:R-:W-:Y:S01]  /*1c80*/  FFMA R30, R31.reuse, R18, R22 ;  /* 0x000000121f1e7223 */ /* 0x040fe20000000016 */
[----:B---3--:R-:W-:Y:S01]  /*1c90*/  FFMA R24, R12, R31, R24 ;  /* 0x0000001f0c187223 */ /* 0x008fe20000000018 */
[C---:B------:R-:W-:Y:S01]  /*1ca0*/  FFMA R25, R31.reuse, R13, R25 ;  /* 0x0000000d1f197223 */ /* 0x040fe20000000019 */
[C---:B------:R-:W-:Y:S01]  /*1cb0*/  FFMA R26, R31.reuse, R14, R26 ;  /* 0x0000000e1f1a7223 */ /* 0x040fe2000000001a */
[C---:B------:R-:W-:Y:S01]  /*1cc0*/  FFMA R27, R31.reuse, R15, R27 ;  /* 0x0000000f1f1b7223 */ /* 0x040fe2000000001b */
[----:B------:R-:W-:-:S02]  /*1cd0*/  FFMA R31, R31, R19, R23 ;  /* 0x000000131f1f7223 */ /* 0x000fc40000000017 */
[----:B------:R-:W2:Y:S04]  /*1ce0*/  LDL.128 R20, [UR6+0x200] ;  /* 0x00020006ff147983 */ /* 0x000ea80008100c00 */
[----:B------:R0:W-:Y:S04]  /*1cf0*/  STL.128 [UR6+0x20], R24 ;  /* 0x00002018ff007987 */ /* 0x0001e80008100c06 */
[----:B0-----:R-:W3:Y:S04]  /*1d00*/  LDL.128 R24, [UR6+0x210] ;  /* 0x00021006ff187983 */ /* 0x001ee80008100c00 */
[----:B------:R-:W-:Y:S04]  /*1d10*/  STL.128 [UR6+0x30], R28 ;  /* 0x0000301cff007987 */ /* 0x000fe80008100c06 */
[----:B------:R-:W2:Y:S04]  /*1d20*/  LDS R31, [R2+0x804] ;  /* 0x00080400021f7984 */ /* 0x000ea80000000800 */
[----:B------:R3:W-:Y:S01]  /*1d30*/  STL.128 [UR6+0x10], R32 ;  /* 0x00001020ff007987 */ /* 0x0007e20008100c06 */
[----:B--2---:R-:W-:Y:S01]  /*1d40*/  FFMA R20, R4, R31, R20 ;  /* 0x0000001f04147223 */ /* 0x004fe20000000014 */
[C---:B------:R-:W-:Y:S01]  /*1d50*/  FFMA R21, R31.reuse, R5, R21 ;  /* 0x000000051f157223 */ /* 0x040fe20000000015 */
[C---:B------:R-:W-:Y:S01]  /*1d60*/  FFMA R22, R31.reuse, R6, R22 ;  /* 0x000000061f167223 */ /* 0x040fe20000000016 */
[----:B------:R-:W-:-:S05]  /*1d70*/  FFMA R23, R31, R7, R23 ;  /* 0x000000071f177223 */ /* 0x000fca0000000017 */
[----:B------:R0:W-:Y:S01]  /*1d80*/  STL.128 [UR6+0x200], R20 ;  /* 0x00020014ff007987 */ /* 0x0001e20008100c06 */
[----:B---3--:R-:W-:Y:S01]  /*1d90*/  FFMA R32, R8, R31, R24 ;  /* 0x0000001f08207223 */ /* 0x008fe20000000018 */
[C---:B------:R-:W-:Y:S01]  /*1da0*/  FFMA R33, R31.reuse, R9, R25 ;  /* 0x000000091f217223 */ /* 0x040fe20000000019 */
[C---:B------:R-:W-:Y:S01]  /*1db0*/  FFMA R34, R31.reuse, R10, R26 ;  /* 0x0000000a1f227223 */ /* 0x040fe2000000001a */
[C---:B------:R-:W-:Y:S01]  /*1dc0*/  FFMA R35, R31.reuse, R11, R27 ;  /* 0x0000000b1f237223 */ /* 0x040fe2000000001b */
[----:B0-----:R-:W2:Y:S04]  /*1dd0*/  LDL.128 R20, [UR6+0x230] ;  /* 0x00023006ff147983 */ /* 0x001ea80008100c00 */
[----:B------:R-:W3:Y:S01]  /*1de0*/  LDL.128 R24, [UR6+0x220] ;  /* 0x00022006ff187983 */ /* 0x000ee20008100c00 */
[----:B--2---:R-:W-:Y:S01]  /*1df0*/  FFMA R28, R16, R31, R20 ;  /* 0x0000001f101c7223 */ /* 0x004fe20000000014 */
[C---:B------:R-:W-:Y:S01]  /*1e00*/  FFMA R29, R31.reuse, R17, R21 ;  /* 0x000000111f1d7223 */ /* 0x040fe20000000015 */
[----:B---3--:R-:W-:Y:S01]  /*1e10*/  FFMA R24, R12, R31, R24 ;  /* 0x0000001f0c187223 */ /* 0x008fe20000000018 */
[C---:B------:R-:W-:Y:S01]  /*1e20*/  FFMA R25, R31.reuse, R13, R25 ;  /* 0x0000000d1f197223 */ /* 0x040fe20000000019 */
        /* <DEDUP_REMOVED lines=9> */
[----:B------:R3:W-:Y:S04]  /*1ec0*/  STL.128 [UR6+0x210], R32 ;  /* 0x00021020ff007987 */ /* 0x0007e80008100c06 */
[----:B------:R-:W0:Y:S01]  /*1ed0*/  LDS R2, [R2+0x1804] ;  /* 0x0018040002027984 */ /* 0x000e220000000800 */
        /* <DEDUP_REMOVED lines=9> */
[----:B-1----:R-:W2:Y:S04]  /*1f70*/  LDL.128 R20, [UR6+0x430] ;  /* 0x00043006ff147983 */ /* 0x002ea80008100c00 */
[----:B------:R-:W3:Y:S01]  /*1f80*/  LDL.128 R24, [UR6+0x420] ;  /* 0x00042006ff187983 */ /* 0x000ee20008100c00 */
[-C--:B--2---:R-:W-:Y:S01]  /*1f90*/  FFMA R28, R16, R31.reuse, R20 ;  /* 0x0000001f101c7223 */ /* 0x084fe20000000014 */
[----:B---3--:R-:W-:Y:S01]  /*1fa0*/  FFMA R24, R12, R31, R24 ;  /* 0x0000001f0c187223 */ /* 0x008fe20000000018 */
[C---:B------:R-:W-:Y:S01]  /*1fb0*/  FFMA R25, R31.reuse, R13, R25 ;  /* 0x0000000d1f197223 */ /* 0x040fe20000000019 */
[C---:B------:R-:W-:Y:S01]  /*1fc0*/  FFMA R26, R31.reuse, R14, R26 ;  /* 0x0000000e1f1a7223 */ /* 0x040fe2000000001a */
[C---:B------:R-:W-:Y:S01]  /*1fd0*/  FFMA R27, R31.reuse, R15, R27 ;  /* 0x0000000f1f1b7223 */ /* 0x040fe2000000001b */
[C---:B------:R-:W-:Y:S01]  /*1fe0*/  FFMA R29, R31.reuse, R17, R21 ;  /* 0x000000111f1d7223 */ /* 0x040fe20000000015 */
[C---:B------:R-:W-:Y:S01]  /*1ff0*/  FFMA R30, R31.reuse, R18, R22 ;  /* 0x000000121f1e7223 */ /* 0x040fe20000000016 */
[----:B------:R-:W-:-:S02]  /*2000*/  FFMA R31, R31, R19, R23 ;  /* 0x000000131f1f7223 */ /* 0x000fc40000000017 */
[----:B------:R1:W-:Y:S04]  /*2010*/  STL.128 [UR6+0x420], R24 ;  /* 0x00042018ff007987 */ /* 0x0003e80008100c06 */
[----:B------:R-:W0:Y:S04]  /*2020*/  LDL.128 R20, [UR6+0x610] ;  /* 0x00061006ff147983 */ /* 0x000e280008100c00 */
[----:B-1----:R-:W2:Y:S01]  /*2030*/  LDL.128 R24, [UR6+0x600] ;  /* 0x00060006ff187983 */ /* 0x002ea20008100c00 */
[----:B0-----:R-:W-:Y:S01]  /*2040*/  FFMA R20, R8, R2, R20 ;  /* 0x0000000208147223 */ /* 0x001fe20000000014 */
[C---:B------:R-:W-:Y:S01]  /*2050*/  FFMA R21, R2.reuse, R9, R21 ;  /* 0x0000000902157223 */ /* 0x040fe20000000015 */
[C---:B------:R-:W-:Y:S01]  /*2060*/  FFMA R22, R2.reuse, R10, R22 ;  /* 0x0000000a02167223 */ /* 0x040fe20000000016 */
[----:B------:R-:W-:Y:S01]  /*2070*/  FFMA R23, R2, R11, R23 ;  /* 0x0000000b02177223 */ /* 0x000fe20000000017 */
[----:B--2---:R-:W-:Y:S01]  /*2080*/  FFMA R24, R4, R2, R24 ;  /* 0x0000000204187223 */ /* 0x004fe20000000018 */
[C---:B------:R-:W-:Y:S01]  /*2090*/  FFMA R25, R2.reuse, R5, R25 ;  /* 0x0000000502197223 */ /* 0x040fe20000000019 */
[C---:B------:R-:W-:Y:S01]  /*20a0*/  FFMA R26, R2.reuse, R6, R26 ;  /* 0x00000006021a7223 */ /* 0x040fe2000000001a */
[----:B------:R-:W-:Y:S01]  /*20b0*/  FFMA R27, R2, R7, R27 ;  /* 0x00000007021b7223 */ /* 0x000fe2000000001b */
[----:B------:R0:W-:Y:S04]  /*20c0*/  STL.128 [UR6+0x610], R20 ;  /* 0x00061014ff007987 */ /* 0x0001e80008100c06 */
[----:B------:R1:W-:Y:S04]  /*20d0*/  STL.128 [UR6+0x600], R24 ;  /* 0x00060018ff007987 */ /* 0x0003e80008100c06 */
[----:B0-----:R-:W2:Y:S04]  /*20e0*/  LDL.128 R20, [UR6+0x630] ;  /* 0x00063006ff147983 */ /* 0x001ea80008100c00 */
[----:B-1----:R-:W3:Y:S04]  /*20f0*/  LDL.128 R24, [UR6+0x620] ;  /* 0x00062006ff187983 */ /* 0x002ee80008100c00 */
[----:B------:R4:W-:Y:S04]  /*2100*/  STL.128 [UR6+0x410], R32 ;  /* 0x00041020ff007987 */ /* 0x0009e80008100c06 */
[----:B------:R4:W-:Y:S01]  /*2110*/  STL.128 [UR6+0x430], R28 ;  /* 0x0004301cff007987 */ /* 0x0009e20008100c06 */
[----:B------:R-:W-:-:S04]  /*2120*/  UIADD3 UR5, UPT, UPT, UR5, 0x1, URZ ;  /* 0x0000000105057890 */ /* 0x000fc8000fffe0ff */
[----:B------:R-:W-:Y:S01]  /*2130*/  UISETP.NE.AND UP0, UPT, UR5, 0x8, UPT ;  /* 0x000000080500788c */ /* 0x000fe2000bf05270 */
[----:B--2---:R-:W-:Y:S01]  /*2140*/  FFMA R20, R16, R2, R20 ;  /* 0x0000000210147223 */ /* 0x004fe20000000014 */
[C---:B------:R-:W-:Y:S01]  /*2150*/  FFMA R21, R2.reuse, R17, R21 ;  /* 0x0000001102157223 */ /* 0x040fe20000000015 */
[C---:B------:R-:W-:Y:S01]  /*2160*/  FFMA R22, R2.reuse, R18, R22 ;  /* 0x0000001202167223 */ /* 0x040fe20000000016 */
[----:B------:R-:W-:Y:S01]  /*2170*/  FFMA R23, R2, R19, R23 ;  /* 0x0000001302177223 */ /* 0x000fe20000000017 */
[----:B---3--:R-:W-:Y:S01]  /*2180*/  FFMA R24, R12, R2, R24 ;  /* 0x000000020c187223 */ /* 0x008fe20000000018 */
[C---:B------:R-:W-:Y:S01]  /*2190*/  FFMA R25, R2.reuse, R13, R25 ;  /* 0x0000000d02197223 */ /* 0x040fe20000000019 */
[C---:B------:R-:W-:Y:S01]  /*21a0*/  FFMA R26, R2.reuse, R14, R26 ;  /* 0x0000000e021a7223 */ /* 0x040fe2000000001a */
[----:B------:R-:W-:Y:S01]  /*21b0*/  FFMA R27, R2, R15, R27 ;  /* 0x0000000f021b7223 */ /* 0x000fe2000000001b */
[----:B------:R4:W-:Y:S04]  /*21c0*/  STL.128 [UR6+0x630], R20 ;  /* 0x00063014ff007987 */ /* 0x0009e80008100c06 */
[----:B------:R4:W-:Y:S01]  /*21d0*/  STL.128 [UR6+0x620], R24 ;  /* 0x00062018ff007987 */ /* 0x0009e20008100c06 */
[----:B------:R-:W-:Y:S05]  /*21e0*/  BRA.U UP0, `(.L_x_3) ;  /* 0xfffffff900487547 */ /* 0x000fea000b83ffff */
[----:B------:R-:W-:-:S04]  /*21f0*/  UIADD3 UR4, UPT, UPT, UR4, 0x1, URZ ;  /* 0x0000000104047890 */ /* 0x000fc8000fffe0ff */
[----:B------:R-:W-:-:S09]  /*2200*/  UISETP.NE.AND UP0, UPT, UR4, 0x40, UPT ;  /* 0x000000400400788c */ /* 0x000fd2000bf05270 */
[----:B------:R-:W-:Y:S05]  /*2210*/  BRA.U UP0, `(.L_x_4) ;  /* 0xffffffe500ac7547 */ /* 0x000fea000b83ffff */
[----:B------:R-:W0:Y:S01]  /*2220*/  LDCU.64 UR10, c[0x0][0x398] ;  /* 0x00007300ff0a77ac */ /* 0x000e220008000a00 */
[----:B------:R-:W1:Y:S01]  /*2230*/  S2R R9, SR_TID.X ;  /* 0x0000000000097919 */ /* 0x000e620000002100 */
[----:B------:R-:W2:Y:S01]  /*2240*/  LDC.64 R4, c[0x0][0x390] ;  /* 0x0000e400ff047b82 */ /* 0x000ea20000000a00 */
[----:B------:R-:W-:-:S04]  /*2250*/  USHF.L.U32 UR4, UR7, 0x6, URZ ;  /* 0x0000000607047899 */ /* 0x000fc800080006ff */
[----:B------:R-:W-:-:S04]  /*2260*/  ULOP3.LUT UR4, UR4, 0x1c0, URZ, 0xc0, !UPT ;  /* 0x000001c004047892 */ /* 0x000fc8000f8ec0ff */
[----:B0-----:R-:W-:-:S04]  /*2270*/  UIADD3 UR4, UP0, UPT, UR4, UR10, URZ ;  /* 0x0000000a04047290 */ /* 0x001fc8000ff1e0ff */
[----:B------:R-:W-:Y:S02]  /*2280*/  UIADD3.X UR5, UPT, UPT, URZ, UR11, URZ, UP0, !UPT ;  /* 0x0000000bff057290 */ /* 0x000fe400087fe4ff */
[----:B------:R-:W-:-:S04]  /*2290*/  MOV R6, UR4 ;  /* 0x0000000400067c02 */ /* 0x000fc80008000f00 */
[----:B------:R-:W-:Y:S01]  /*22a0*/  MOV R7, UR5 ;  /* 0x0000000500077c02 */ /* 0x000fe20008000f00 */
[----:B------:R-:W-:Y:S02]  /*22b0*/  USHF.L.U32 UR5, UR7, 0xe, URZ ;  /* 0x0000000e07057899 */ /* 0x000fe400080006ff */
[----:B------:R-:W-:Y:S02]  /*22c0*/  USHF.L.U32 UR4, UR7, 0x8, URZ ;  /* 0x0000000807047899 */ /* 0x000fe400080006ff */
[----:B------:R-:W-:Y:S01]  /*22d0*/  ULOP3.LUT UR5, UR5, 0x7ffc0000, URZ, 0xc0, !UPT ;  /* 0x7ffc000005057892 */ /* 0x000fe2000f8ec0ff */
[----:B-1----:R-:W-:Y:S01]  /*22e0*/  SHF.L.U32 R8, R9, 0xb, RZ ;  /* 0x0000000b09087819 */ /* 0x002fe200000006ff */
[----:B------:R-:W-:Y:S01]  /*22f0*/  ULOP3.LUT UR4, UR4, 0x800, URZ, 0xc0, !UPT ;  /* 0x0000080004047892 */ /* 0x000fe2000f8ec0ff */
[----:B----4-:R-:W5:Y:S02]  /*2300*/  LDG.E.CONSTANT R28, desc[UR12][R6.64] ;  /* 0x0000000c061c7981 */ /* 0x010f64000c1e9900 */
[----:B------:R-:W-:-:S02]  /*2310*/  LOP3.LUT R8, R8, 0x1ff000, RZ, 0xc0, !PT ;  /* 0x001ff00008087812 */ /* 0x000fc400078ec0ff */
[----:B------:R-:W-:Y:S01]  /*2320*/  MOV R11, UR5 ;  /* 0x00000005000b7c02 */ /* 0x000fe20008000f00 */
[----:B------:R-:W-:Y:S01]  /*2330*/  USHF.L.U32 UR7, UR7, 0x4, URZ ;  /* 0x0000000407077899 */ /* 0x000fe200080006ff */
[----:B------:R-:W-:Y:S01]  /*2340*/  LOP3.LUT R9, R9, 0x1, RZ, 0xc0, !PT ;  /* 0x0000000109097812 */ /* 0x000fe200078ec0ff */
[----:B------:R-:W5:Y:S01]  /*2350*/  LDG.E.CONSTANT R27, desc[UR12][R6.64+0x4] ;  /* 0x0000040c061b7981 */ /* 0x000f62000c1e9900 */
[----:B------:R-:W-:Y:S01]  /*2360*/  IADD3 R8, PT, PT, R11, UR4, R8 ;  /* 0x000000040b087c10 */ /* 0x000fe2000fffe008 */
[----:B------:R-:W-:Y:S02]  /*2370*/  ULOP3.LUT UR7, UR7, 0x70, URZ, 0xc0, !UPT ;  /* 0x0000007007077892 */ /* 0x000fe4000f8ec0ff */
[----:B------:R-:W5:Y:S01]  /*2380*/  LDG.E.CONSTANT R26, desc[UR12][R6.64+0x8] ;  /* 0x0000080c061a7981 */ /* 0x000f62000c1e9900 */
[----:B------:R-:W-:-:S03]  /*2390*/  LEA R8, R9, R8, 0xa ;  /* 0x0000000809087211 */ /* 0x000fc600078e50ff */
        /* <DEDUP_REMOVED lines=12> */
[----:B------:R0:W5:Y:S01]  /*2460*/  LDG.E.CONSTANT R3, desc[UR12][R6.64+0x3c] ;  /* 0x00003c0c06037981 */ /* 0x000162000c1e9900 */
[----:B------:R-:W-:Y:S01]  /*2470*/  UMOV UR4, URZ ;  /* 0x000000ff00047c82 */ /* 0x000fe20008000000 */
[----:B0-----:R-:W-:-:S05]  /*2480*/  IADD3 R7, PT, PT, R8, UR7, RZ ;  /* 0x0000000708077c10 */ /* 0x001fca000fffe0ff */
[----:B--2---:R-:W-:-:S03]  /*2490*/  IMAD.WIDE.U32 R4, R7, 0x4, R4 ;  /* 0x0000000407047825 */ /* 0x004fc600078e0004 */
[----:B------:R-:W-:-:S04]  /*24a0*/  IADD3 R12, P0, PT, R4, 0x80000, RZ ;  /* 0x00080000040c7810 */ /* 0x000fc80007f1e0ff */
[----:B------:R-:W-:-:S09]  /*24b0*/  IADD3.X R13, PT, PT, RZ, R5, RZ, P0, !PT ;  /* 0x00000005ff0d7210 */ /* 0x000fd200007fe4ff */
.L_x_5:
[----:B0-----:R-:W2:Y:S04]  /*24c0*/  LDL.128 R8, [UR8+-0x400] ;  /* 0xfffc0008ff087983 */ /* 0x001ea80008100c00 */
[----:B------:R-:W3:Y:S01]  /*24d0*/  LDL.128 R4, [UR8+-0x200] ;  /* 0xfffe0008ff047983 */ /* 0x000ee20008100c00 */
[----:B------:R-:W-:Y:S02]  /*24e0*/  MOV R30, R12 ;  /* 0x0000000c001e7202 */ /* 0x000fe40000000f00 */
[----:B------:R-:W-:Y:S02]  /*24f0*/  MOV R31, R13 ;  /* 0x0000000d001f7202 */ /* 0x000fe40000000f00 */
[----:B------:R-:W4:Y:S01]  /*2500*/  LDL.128 R12, [UR8] ;  /* 0x00000008ff0c7983 */ /* 0x000f220008100c00 */
[----:B--2--5:R-:W-:Y:S01]  /*2510*/  FADD R8, R28, R8 ;  /* 0x000000081c087221 */ /* 0x024fe20000000000 */
[----:B------:R-:W-:Y:S01]  /*2520*/  FADD R9, R27, R9 ;  /* 0x000000091b097221 */ /* 0x000fe20000000000 */
[C---:B------:R-:W-:Y:S01]  /*2530*/  FADD R10, R26.reuse, R10 ;  /* 0x0000000a1a0a7221 */ /* 0x040fe20000000000 */
[----:B------:R-:W-:Y:S01]  /*2540*/  FADD R11, R25, R11 ;  /* 0x0000000b190b7221 */ /* 0x000fe20000000000 */
[----:B---3--:R-:W-:Y:S01]  /*2550*/  FADD R5, R27, R5 ;  /* 0x000000051b057221 */ /* 0x008fe20000000000 */
[----:B------:R-:W-:Y:S01]  /*2560*/  FMNMX R29, RZ, R8, !PT ;  /* 0x00000008ff1d7209 */ /* 0x000fe20007800000 */
[----:B------:R-:W-:Y:S01]  /*2570*/  FADD R6, R26, R6 ;  /* 0x000000061a067221 */ /* 0x000fe20000000000 */
[----:B------:R-:W-:-:S02]  /*2580*/  FMNMX R35, RZ, R9, !PT ;  /* 0x00000009ff237209 */ /* 0x000fc40007800000 */
[----:B------:R-:W-:Y:S01]  /*2590*/  FMNMX R37, RZ, R10, !PT ;  /* 0x0000000aff257209 */ /* 0x000fe20007800000 */
[C---:B------:R-:W-:Y:S01]  /*25a0*/  FADD R4, R28.reuse, R4 ;  /* 0x000000041c047221 */ /* 0x040fe20000000000 */
[----:B------:R-:W-:Y:S01]  /*25b0*/  FMNMX R32, RZ, R11, !PT ;  /* 0x0000000bff207209 */ /* 0x000fe20007800000 */
[----:B------:R-:W-:Y:S01]  /*25c0*/  FADD R7, R25, R7 ;  /* 0x0000000719077221 */ /* 0x000fe20000000000 */
[----:B------:R-:W2:Y:S01]  /*25d0*/  LDL.128 R8, [UR8+0x200] ;  /* 0x00020008ff087983 */ /* 0x000ea20008100c00 */
[----:B------:R-:W-:Y:S01]  /*25e0*/  FMNMX R5, RZ, R5, !PT ;  /* 0x00000005ff057209 */ /* 0x000fe20007800000 */
[----:B----4-:R-:W-:Y:S02]  /*25f0*/  FADD R12, R28, R12 ;  /* 0x0000000c1c0c7221 */ /* 0x010fe40000000000 */
[----:B------:R0:W-:Y:S01]  /*2600*/  STG.E desc[UR12][R30.64+-0x7fff8], R37 ;  /* 0xf80008251e007986 */ /* 0x0001e2000c10190c */
[----:B------:R-:W-:Y:S01]  /*2610*/  FADD R13, R27, R13 ;  /* 0x0000000d1b0d7221 */ /* 0x000fe20000000000 */
[----:B------:R-:W-:Y:S01]  /*2620*/  FADD R14, R26, R14 ;  /* 0x0000000e1a0e7221 */ /* 0x000fe20000000000 */
[----:B------:R-:W-:Y:S01]  /*2630*/  FADD R15, R25, R15 ;  /* 0x0000000f190f7221 */ /* 0x000fe20000000000 */
[----:B------:R1:W-:Y:S01]  /*2640*/  STG.E desc[UR12][R30.64+-0x80000], R29 ;  /* 0xf800001d1e007986 */ /* 0x0003e2000c10190c */
[----:B------:R-:W-:-:S02]  /*2650*/  FMNMX R33, RZ, R4, !PT ;  /* 0x00000004ff217209 */ /* 0x000fc40007800000 */
[----:B------:R-:W-:Y:S01]  /*2660*/  FMNMX R34, RZ, R7, !PT ;  /* 0x00000007ff227209 */ /* 0x000fe20007800000 */
[----:B------:R3:W-:Y:S01]  /*2670*/  STG.E desc[UR12][R30.64+-0x7fffc], R35 ;  /* 0xf80004231e007986 */ /* 0x0007e2000c10190c */
[----:B0-----:R-:W-:-:S03]  /*2680*/  FMNMX R37, RZ, R6, !PT ;  /* 0x00000006ff257209 */ /* 0x001fc60007800000 */
[----:B------:R0:W-:Y:S01]  /*2690*/  STG.E desc[UR12][R30.64+-0x7fff4], R32 ;  /* 0xf8000c201e007986 */ /* 0x0001e2000c10190c */
[----:B-1----:R-:W-:-:S03]  /*26a0*/  FMNMX R29, RZ, R12, !PT ;  /* 0x0000000cff1d7209 */ /* 0x002fc60007800000 */
[----:B------:R1:W-:Y:S01]  /*26b0*/  STG.E desc[UR12][R30.64+-0x3fffc], R5 ;  /* 0xfc0004051e007986 */ /* 0x0003e2000c10190c */
[----:B---3--:R-:W-:-:S03]  /*26c0*/  FMNMX R35, RZ, R13, !PT ;  /* 0x0000000dff237209 */ /* 0x008fc60007800000 */
[----:B------:R3:W-:Y:S01]  /*26d0*/  STG.E desc[UR12][R30.64+-0x3fff8], R37 ;  /* 0xfc0008251e007986 */ /* 0x0007e2000c10190c */
[----:B0-----:R-:W-:-:S03]  /*26e0*/  FMNMX R32, RZ, R14, !PT ;  /* 0x0000000eff207209 */ /* 0x001fc60007800000 */
[----:B-1----:R-:W4:Y:S01]  /*26f0*/  LDL.128 R4, [UR8+-0x3f0] ;  /* 0xfffc1008ff047983 */ /* 0x002f220008100c00 */
[----:B---3--:R-:W-:-:S03]  /*2700*/  FMNMX R37, RZ, R15, !PT ;  /* 0x0000000fff257209 */ /* 0x008fc60007800000 */
[----:B------:R-:W3:Y:S04]  /*2710*/  LDL.128 R12, [UR8+-0x1f0] ;  /* 0xfffe1008ff0c7983 */ /* 0x000ee80008100c00 */
[----:B------:R0:W-:Y:S04]  /*2720*/  STG.E desc[UR12][R30.64+-0x40000], R33 ;  /* 0xfc0000211e007986 */ /* 0x0001e8000c10190c */
[----:B------:R1:W-:Y:S04]  /*2730*/  STG.E desc[UR12][R30.64], R29 ;  /* 0x0000001d1e007986 */ /* 0x0003e8000c10190c */
[----:B------:R1:W-:Y:S04]  /*2740*/  STG.E desc[UR12][R30.64+0x4], R35 ;  /* 0x000004231e007986 */ /* 0x0003e8000c10190c */
[----:B------:R-:W-:Y:S04]  /*2750*/  STG.E desc[UR12][R30.64+-0x3fff4], R34 ;  /* 0xfc000c221e007986 */ /* 0x000fe8000c10190c */
[----:B------:R-:W-:Y:S04]  /*2760*/  STG.E desc[UR12][R30.64+0x8], R32 ;  /* 0x000008201e007986 */ /* 0x000fe8000c10190c */
[----:B------:R-:W-:Y:S01]  /*2770*/  STG.E desc[UR12][R30.64+0xc], R37 ;  /* 0x00000c251e007986 */ /* 0x000fe2000c10190c */
[----:B--2---:R-:W-:Y:S01]  /*2780*/  FADD R9, R27, R9 ;  /* 0x000000091b097221 */ /* 0x004fe20000000000 */
[----:B------:R-:W-:Y:S01]  /*2790*/  FADD R8, R28, R8 ;  /* 0x000000081c087221 */ /* 0x000fe20000000000 */
[----:B------:R-:W-:Y:S01]  /*27a0*/  FADD R10, R26, R10 ;  /* 0x0000000a1a0a7221 */ /* 0x000fe20000000000 */
[----:B------:R-:W-:-:S02]  /*27b0*/  FADD R11, R25, R11 ;  /* 0x0000000b190b7221 */ /* 0x000fc40000000000 */
[----:B------:R-:W-:Y:S02]  /*27c0*/  FMNMX R9, RZ, R9, !PT ;  /* 0x00000009ff097209 */ /* 0x000fe40007800000 */
[----:B0-----:R-:W-:Y:S02]  /*27d0*/  FMNMX R33, RZ, R8, !PT ;  /* 0x00000008ff217209 */ /* 0x001fe40007800000 */
[----:B-1----:R-:W-:Y:S01]  /*27e0*/  FMNMX R29, RZ, R10, !PT ;  /* 0x0000000aff1d7209 */ /* 0x002fe20007800000 */
[----:B------:R0:W-:Y:S01]  /*27f0*/  STG.E desc[UR12][R30.64+0x40004], R9 ;  /* 0x040004091e007986 */ /* 0x0001e2000c10190c */
[----:B------:R-:W-:-:S03]  /*2800*/  FMNMX R35, RZ, R11, !PT ;  /* 0x0000000bff237209 */ /* 0x000fc60007800000 */
[----:B------:R1:W-:Y:S04]  /*2810*/  STG.E desc[UR12][R30.64+0x40000], R33 ;  /* 0x040000211e007986 */ /* 0x0003e8000c10190c */
[----:B0-----:R-:W2:Y:S01]  /*2820*/  LDL.128 R8, [UR8+0x10] ;  /* 0x00001008ff087983 */ /* 0x001ea20008100c00 */
[----:B----4-:R-:W-:Y:S01]  /*2830*/  FADD R4, R24, R4 ;  /* 0x0000000418047221 */ /* 0x010fe20000000000 */
[----:B------:R-:W-:Y:S01]  /*2840*/  FADD R5, R23, R5 ;  /* 0x0000000517057221 */ /* 0x000fe20000000000 */
[----:B------:R-:W-:Y:S01]  /*2850*/  FADD R6, R22, R6 ;  /* 0x0000000616067221 */ /* 0x000fe20000000000 */
[----:B------:R-:W-:Y:S01]  /*2860*/  FADD R7, R21, R7 ;  /* 0x0000000715077221 */ /* 0x000fe20000000000 */
[----:B---3--:R-:W-:Y:S01]  /*2870*/  FADD R13, R23, R13 ;  /* 0x0000000d170d7221 */ /* 0x008fe20000000000 */
[----:B------:R-:W-:Y:S01]  /*2880*/  FADD R15, R21, R15 ;  /* 0x0000000f150f7221 */ /* 0x000fe20000000000 */
[----:B-1----:R-:W-:Y:S01]  /*2890*/  FMNMX R33, RZ, R4, !PT ;  /* 0x00000004ff217209 */ /* 0x002fe20007800000 */
[----:B------:R-:W-:Y:S01]  /*28a0*/  FADD R12, R24, R12 ;  /* 0x0000000c180c7221 */ /* 0x000fe20000000000 */
[----:B------:R-:W-:Y:S01]  /*28b0*/  FMNMX R37, RZ, R5, !PT ;  /* 0x00000005ff257209 */ /* 0x000fe20007800000 */
[----:B------:R-:W-:Y:S01]  /*28c0*/  FADD R14, R22, R14 ;  /* 0x0000000e160e7221 */ /* 0x000fe20000000000 */
[----:B------:R-:W-:-:S02]  /*28d0*/  FMNMX R32, RZ, R6, !PT ;  /* 0x00000006ff207209 */ /* 0x000fc40007800000 */
[----:B------:R-:W-:Y:S02]  /*28e0*/  FMNMX R34, RZ, R7, !PT ;  /* 0x00000007ff227209 */ /* 0x000fe40007800000 */
[----:B------:R-:W3:Y:S01]  /*28f0*/  LDL.128 R4, [UR8+0x210] ;  /* 0x00021008ff047983 */ /* 0x000ee20008100c00 */
[----:B------:R-:W-:Y:S02]  /*2900*/  FMNMX R13, RZ, R13, !PT ;  /* 0x0000000dff0d7209 */ /* 0x000fe40007800000 */
[----:B------:R-:W-:Y:S01]  /*2910*/  FMNMX R15, RZ, R15, !PT ;  /* 0x0000000fff0f7209 */ /* 0x000fe20007800000 */
[----:B------:R0:W-:Y:S04]  /*2920*/  STG.E desc[UR12][R30.64+0x40008], R29 ;  /* 0x0400081d1e007986 */ /* 0x0001e8000c10190c */
[----:B------:R1:W-:Y:S04]  /*2930*/  STG.E desc[UR12][R30.64+0x4000c], R35 ;  /* 0x04000c231e007986 */ /* 0x0003e8000c10190c */
[----:B------:R-:W-:Y:S01]  /*2940*/  STG.E desc[UR12][R30.64+-0x3ffec], R13 ;  /* 0xfc00140d1e007986 */ /* 0x000fe2000c10190c */
[----:B0-----:R-:W-:-:S03]  /*2950*/  FMNMX R29, RZ, R12, !PT ;  /* 0x0000000cff1d7209 */ /* 0x001fc60007800000 */
[----:B------:R0:W-:Y:S01]  /*2960*/  STG.E desc[UR12][R30.64+-0x3ffe4], R15 ;  /* 0xfc001c0f1e007986 */ /* 0x0001e2000c10190c */
[----:B-1----:R-:W-:-:S03]  /*2970*/  FMNMX R35, RZ, R14, !PT ;  /* 0x0000000eff237209 */ /* 0x002fc60007800000 */
[----:B0-----:R-:W4:Y:S04]  /*2980*/  LDL.128 R12, [UR8+-0x3e0] ;  /* 0xfffc2008ff0c7983 */ /* 0x001f280008100c00 */
[----:B------:R0:W-:Y:S04]  /*2990*/  STG.E desc[UR12][R30.64+-0x3fff0], R29 ;  /* 0xfc00101d1e007986 */ /* 0x0001e8000c10190c */
[----:B------:R1:W-:Y:S04]  /*29a0*/  STG.E desc[UR12][R30.64+-0x7fff0], R33 ;  /* 0xf80010211e007986 */ /* 0x0003e8000c10190c */
[----:B------:R-:W-:Y:S04]  /*29b0*/  STG.E desc[UR12][R30.64+-0x7ffec], R37 ;  /* 0xf80014251e007986 */ /* 0x000fe8000c10190c */
[----:B------:R1:W-:Y:S04]  /*29c0*/  STG.E desc[UR12][R30.64+-0x3ffe8], R35 ;  /* 0xfc0018231e007986 */ /* 0x0003e8000c10190c */
[----:B------:R-:W-:Y:S01]  /*29d0*/  STG.E desc[UR12][R30.64+-0x7ffe8], R32 ;  /* 0xf80018201e007986 */ /* 0x000fe2000c10190c */
[----:B--2---:R-:W-:Y:S01]  /*29e0*/  FADD R8, R24, R8 ;  /* 0x0000000818087221 */ /* 0x004fe20000000000 */
[----:B------:R-:W-:Y:S01]  /*29f0*/  FADD R9, R23, R9 ;  /* 0x0000000917097221 */ /* 0x000fe20000000000 */
[----:B------:R-:W-:Y:S01]  /*2a00*/  FADD R10, R22, R10 ;  /* 0x0000000a160a7221 */ /* 0x000fe20000000000 */
[----:B------:R-:W-:-:S02]  /*2a10*/  FADD R11, R21, R11 ;  /* 0x0000000b150b7221 */ /* 0x000fc40000000000 */
[----:B0-----:R-:W-:Y:S02]  /*2a20*/  FMNMX R29, RZ, R8, !PT ;  /* 0x00000008ff1d7209 */ /* 0x001fe40007800000 */
[----:B-1----:R-:W-:Y:S02]  /*2a30*/  FMNMX R33, RZ, R9, !PT ;  /* 0x00000009ff217209 */ /* 0x002fe40007800000 */
[----:B------:R-:W-:Y:S01]  /*2a40*/  FMNMX R35, RZ, R10, !PT ;  /* 0x0000000aff237209 */ /* 0x000fe20007800000 */
[----:B------:R0:W-:Y:S01]  /*2a50*/  STG.E desc[UR12][R30.64+0x10], R29 ;  /* 0x0000101d1e007986 */ /* 0x0001e2000c10190c */
[----:B------:R-:W-:-:S03]  /*2a60*/  FMNMX R37, RZ, R11, !PT ;  /* 0x0000000bff257209 */ /* 0x000fc60007800000 */
[----:B------:R-:W2:Y:S01]  /*2a70*/  LDL.128 R8, [UR8+-0x1e0] ;  /* 0xfffe2008ff087983 */ /* 0x000ea20008100c00 */
[----:B---3--:R-:W-:-:S05]  /*2a80*/  FADD R4, R24, R4 ;  /* 0x0000000418047221 */ /* 0x008fca0000000000 */
[----:B0-----:R-:W-:Y:S01]  /*2a90*/  FMNMX R29, RZ, R4, !PT ;  /* 0x00000004ff1d7209 */ /* 0x001fe20007800000 */
[----:B------:R-:W-:Y:S04]  /*2aa0*/  STG.E desc[UR12][R30.64+0x18], R35 ;  /* 0x000018231e007986 */ /* 0x000fe8000c10190c */
[----:B------:R-:W-:Y:S04]  /*2ab0*/  STG.E desc[UR12][R30.64+0x1c], R37 ;  /* 0x00001c251e007986 */ /* 0x000fe8000c10190c */
[----:B------:R0:W-:Y:S01]  /*2ac0*/  STG.E desc[UR12][R30.64+0x40010], R29 ;  /* 0x0400101d1e007986 */ /* 0x0001e2000c10190c */
[----:B----4-:R-:W-:Y:S01]  /*2ad0*/  FADD R12, R20, R12 ;  /* 0x0000000c140c7221 */ /* 0x010fe20000000000 */
[----:B------:R-:W-:Y:S01]  /*2ae0*/  FADD R13, R19, R13 ;  /* 0x0000000d130d7221 */ /* 0x000fe20000000000 */
[----:B------:R-:W-:Y:S01]  /*2af0*/  FADD R14, R18, R14 ;  /* 0x0000000e120e7221 */ /* 0x000fe20000000000 */
[----:B------:R-:W-:-:S02]  /*2b00*/  FADD R15, R17, R15 ;  /* 0x0000000f110f7221 */ /* 0x000fc40000000000 */
[----:B0-----:R-:W-:Y:S02]  /*2b10*/  FMNMX R29, RZ, R12, !PT ;  /* 0x0000000cff1d7209 */ /* 0x001fe40007800000 */
[----:B------:R-:W-:Y:S02]  /*2b20*/  FMNMX R35, RZ, R13, !PT ;  /* 0x0000000dff237209 */ /* 0x000fe40007800000 */
[----:B------:R-:W-:Y:S02]  /*2b30*/  FMNMX R37, RZ, R14, !PT ;  /* 0x0000000eff257209 */ /* 0x000fe40007800000 */
[----:B------:R-:W-:Y:S02]  /*2b40*/  FMNMX R32, RZ, R15, !PT ;  /* 0x0000000fff207209 */ /* 0x000fe40007800000 */
[----:B------:R-:W3:Y:S01]  /*2b50*/  LDL.128 R12, [UR8+0x20] ;  /* 0x00002008ff0c7983 */ /* 0x000ee20008100c00 */
[----:B------:R-:W-:Y:S01]  /*2b60*/  FADD R5, R23, R5 ;  /* 0x0000000517057221 */ /* 0x000fe20000000000 */
[----:B------:R-:W-:Y:S01]  /*2b70*/  FADD R7, R21, R7 ;  /* 0x0000000715077221 */ /* 0x000fe20000000000 */
[----:B------:R-:W-:-:S03]  /*2b80*/  FADD R6, R22, R6 ;  /* 0x0000000616067221 */ /* 0x000fc60000000000 */
[----:B------:R-:W-:Y:S02]  /*2b90*/  FMNMX R5, RZ, R5, !PT ;  /* 0x00000005ff057209 */ /* 0x000fe40007800000 */
[----:B------:R-:W-:Y:S01]  /*2ba0*/  FMNMX R7, RZ, R7, !PT ;  /* 0x00000007ff077209 */ /* 0x000fe20007800000 */
[----:B------:R0:W-:Y:S04]  /*2bb0*/  STG.E desc[UR12][R30.64+0x14], R33 ;  /* 0x000014211e007986 */ /* 0x0001e8000c10190c */
[----:B------:R-:W-:Y:S04]  /*2bc0*/  STG.E desc[UR12][R30.64+0x40014], R5 ;  /* 0x040014051e007986 */ /* 0x000fe8000c10190c */
[----:B------:R1:W-:Y:S01]  /*2bd0*/  STG.E desc[UR12][R30.64+0x4001c], R7 ;  /* 0x04001c071e007986 */ /* 0x0003e2000c10190c */
[----:B0-----:R-:W-:-:S03]  /*2be0*/  FMNMX R33, RZ, R6, !PT ;  /* 0x00000006ff217209 */ /* 0x001fc60007800000 */
[----:B------:R-:W-:Y:S04]  /*2bf0*/  STG.E desc[UR12][R30.64+-0x7ffdc], R35 ;  /* 0xf80024231e007986 */ /* 0x000fe8000c10190c */
[----:B------:R0:W-:Y:S04]  /*2c00*/  STG.E desc[UR12][R30.64+0x40018], R33 ;  /* 0x040018211e007986 */ /* 0x0001e8000c10190c */
[----:B-1----:R-:W4:Y:S04]  /*2c10*/  LDL.128 R4, [UR8+0x220] ;  /* 0x00022008ff047983 */ /* 0x002f280008100c00 */
[----:B------:R-:W-:Y:S01]  /*2c20*/  STG.E desc[UR12][R30.64+-0x7ffd8], R37 ;  /* 0xf80028251e007986 */ /* 0x000fe2000c10190c */
[----:B--2---:R-:W-:Y:S01]  /*2c30*/  FADD R9, R19, R9 ;  /* 0x0000000913097221 */ /* 0x004fe20000000000 */
[----:B------:R-:W-:-:S04]  /*2c40*/  FADD R10, R18, R10 ;  /* 0x0000000a120a7221 */ /* 0x000fc80000000000 */
[----:B0-----:R-:W-:Y:S02]  /*2c50*/  FMNMX R33, RZ, R9, !PT ;  /* 0x00000009ff217209 */ /* 0x001fe40007800000 */
[----:B------:R-:W-:-:S03]  /*2c60*/  FMNMX R35, RZ, R10, !PT ;  /* 0x0000000aff237209 */ /* 0x000fc60007800000 */
[----:B------:R0:W-:Y:S04]  /*2c70*/  STG.E desc[UR12][R30.64+-0x3ffdc], R33 ;  /* 0xfc0024211e007986 */ /* 0x0001e8000c10190c */
[----:B------:R1:W-:Y:S01]  /*2c80*/  STG.E desc[UR12][R30.64+-0x3ffd8], R35 ;  /* 0xfc0028231e007986 */ /* 0x0003e2000c10190c */
[----:B---3--:R-:W-:Y:S01]  /*2c90*/  FADD R12, R20, R12 ;  /* 0x0000000c140c7221 */ /* 0x008fe20000000000 */
[----:B------:R-:W-:Y:S01]  /*2ca0*/  FADD R13, R19, R13 ;  /* 0x0000000d130d7221 */ /* 0x000fe20000000000 */
[----:B------:R-:W-:Y:S01]  /*2cb0*/  FADD R14, R18, R14 ;  /* 0x0000000e120e7221 */ /* 0x000fe20000000000 */
[----:B------:R-:W-:Y:S02]  /*2cc0*/  FADD R15, R17, R15 ;  /* 0x0000000f110f7221 */ /* 0x000fe40000000000 */
[----:B------:R-:W-:-:S02]  /*2cd0*/  FMNMX R9, RZ, R12, !PT ;  /* 0x0000000cff097209 */ /* 0x000fc40007800000 */
[----:B0-----:R-:W-:Y:S02]  /*2ce0*/  FMNMX R33, RZ, R13, !PT ;  /* 0x0000000dff217209 */ /* 0x001fe40007800000 */
[----:B-1----:R-:W-:Y:S02]  /*2cf0*/  FMNMX R35, RZ, R14, !PT ;  /* 0x0000000eff237209 */ /* 0x002fe40007800000 */
[----:B------:R-:W-:Y:S02]  /*2d00*/  FMNMX R37, RZ, R15, !PT ;  /* 0x0000000fff257209 */ /* 0x000fe40007800000 */
[----:B------:R-:W2:Y:S01]  /*2d10*/  LDL.128 R12, [UR8+-0x3d0] ;  /* 0xfffc3008ff0c7983 */ /* 0x000ea20008100c00 */
[C---:B------:R-:W-:Y:S01]  /*2d20*/  FADD R8, R20.reuse, R8 ;  /* 0x0000000814087221 */ /* 0x040fe20000000000 */
[----:B------:R-:W-:Y:S02]  /*2d30*/  FADD R11, R17, R11 ;  /* 0x0000000b110b7221 */ /* 0x000fe40000000000 */
[----:B------:R0:W-:Y:S03]  /*2d40*/  STG.E desc[UR12][R30.64+-0x7ffe0], R29 ;  /* 0xf800201d1e007986 */ /* 0x0001e6000c10190c */
[----:B------:R-:W-:Y:S01]  /*2d50*/  FMNMX R11, RZ, R11, !PT ;  /* 0x0000000bff0b7209 */ /* 0x000fe20007800000 */
[----:B------:R-:W-:Y:S01]  /*2d60*/  STG.E desc[UR12][R30.64+0x20], R9 ;  /* 0x000020091e007986 */ /* 0x000fe2000c10190c */
[----:B----4-:R-:W-:Y:S01]  /*2d70*/  FADD R5, R19, R5 ;  /* 0x0000000513057221 */ /* 0x010fe20000000000 */
[----:B------:R-:W-:Y:S01]  /*2d80*/  FADD R7, R17, R7 ;  /* 0x0000000711077221 */ /* 0x000fe20000000000 */
[----:B0-----:R-:W-:Y:S01]  /*2d90*/  FMNMX R29, RZ, R8, !PT ;  /* 0x00000008ff1d7209 */ /* 0x001fe20007800000 */
[----:B------:R-:W-:Y:S01]  /*2da0*/  FADD R4, R20, R4 ;  /* 0x0000000414047221 */ /* 0x000fe20000000000 */
[----:B------:R-:W-:Y:S01]  /*2db0*/  FADD R6, R18, R6 ;  /* 0x0000000612067221 */ /* 0x000fe20000000000 */
[----:B------:R-:W-:-:S02]  /*2dc0*/  FMNMX R5, RZ, R5, !PT ;  /* 0x00000005ff057209 */ /* 0x000fc40007800000 */
[----:B------:R-:W-:Y:S01]  /*2dd0*/  FMNMX R7, RZ, R7, !PT ;  /* 0x00000007ff077209 */ /* 0x000fe20007800000 */
[----:B------:R0:W-:Y:S04]  /*2de0*/  STG.E desc[UR12][R30.64+-0x3ffe0], R29 ;  /* 0xfc00201d1e007986 */ /* 0x0001e8000c10190c */
[----:B------:R1:W-:Y:S04]  /*2df0*/  STG.E desc[UR12][R30.64+-0x3ffd4], R11 ;  /* 0xfc002c0b1e007986 */ /* 0x0003e8000c10190c */
[----:B------:R3:W-:Y:S01]  /*2e00*/  STG.E desc[UR12][R30.64+0x24], R33 ;  /* 0x000024211e007986 */ /* 0x0007e2000c10190c */
[----:B0-----:R-:W-:-:S03]  /*2e10*/  FMNMX R29, RZ, R4, !PT ;  /* 0x00000004ff1d7209 */ /* 0x001fc60007800000 */
[----:B------:R-:W-:Y:S04]  /*2e20*/  STG.E desc[UR12][R30.64+0x40024], R5 ;  /* 0x040024051e007986 */ /* 0x000fe8000c10190c */
[----:B-1----:R-:W4:Y:S01]  /*2e30*/  LDL.128 R8, [UR8+-0x1d0] ;  /* 0xfffe3008ff087983 */ /* 0x002f220008100c00 */
[----:B---3--:R-:W-:-:S03]  /*2e40*/  FMNMX R33, RZ, R6, !PT ;  /* 0x00000006ff217209 */ /* 0x008fc60007800000 */
[----:B------:R0:W-:Y:S04]  /*2e50*/  STG.E desc[UR12][R30.64+0x4002c], R7 ;  /* 0x04002c071e007986 */ /* 0x0001e8000c10190c */
[----:B------:R-:W-:Y:S04]  /*2e60*/  STG.E desc[UR12][R30.64+-0x7ffd4], R32 ;  /* 0xf8002c201e007986 */ /* 0x000fe8000c10190c */
[----:B------:R-:W-:Y:S04]  /*2e70*/  STG.E desc[UR12][R30.64+0x28], R35 ;  /* 0x000028231e007986 */ /* 0x000fe8000c10190c */
[----:B0-----:R-:W3:Y:S04]  /*2e80*/  LDL.128 R4, [UR8+0x30] ;  /* 0x00003008ff047983 */ /* 0x001ee80008100c00 */
[----:B------:R-:W-:Y:S04]  /*2e90*/  STG.E desc[UR12][R30.64+0x2c], R37 ;  /* 0x00002c251e007986 */ /* 0x000fe8000c10190c */
[----:B------:R0:W-:Y:S01]  /*2ea0*/  STG.E desc[UR12][R30.64+0x40020], R29 ;  /* 0x0400201d1e007986 */ /* 0x0001e2000c10190c */
[----:B--2---:R-:W-:Y:S01]  /*2eb0*/  FADD R12, R16, R12 ;  /* 0x0000000c100c7221 */ /* 0x004fe20000000000 */
[----:B------:R-:W-:Y:S01]  /*2ec0*/  FADD R13, R0, R13 ;  /* 0x0000000d000d7221 */ /* 0x000fe20000000000 */
[----:B------:R-:W-:Y:S01]  /*2ed0*/  FADD R14, R2, R14 ;  /* 0x0000000e020e7221 */ /* 0x000fe20000000000 */
[----:B------:R-:W-:-:S02]  /*2ee0*/  FADD R15, R3, R15 ;  /* 0x0000000f030f7221 */ /* 0x000fc40000000000 */
[----:B0-----:R-:W-:Y:S02]  /*2ef0*/  FMNMX R29, RZ, R12, !PT ;  /* 0x0000000cff1d7209 */ /* 0x001fe40007800000 */
[----:B------:R-:W-:Y:S02]  /*2f00*/  FMNMX R35, RZ, R13, !PT ;  /* 0x0000000dff237209 */ /* 0x000fe40007800000 */
[----:B------:R-:W-:Y:S02]  /*2f10*/  FMNMX R37, RZ, R14, !PT ;  /* 0x0000000eff257209 */ /* 0x000fe40007800000 */
[----:B------:R-:W-:Y:S02]  /*2f20*/  FMNMX R32, RZ, R15, !PT ;  /* 0x0000000fff207209 */ /* 0x000fe40007800000 */
[----:B------:R-:W2:Y:S04]  /*2f30*/  LDL.128 R12, [UR8+0x230] ;  /* 0x00023008ff0c7983 */ /* 0x000ea80008100c00 */
[----:B------:R0:W-:Y:S04]  /*2f40*/  STG.E desc[UR12][R30.64+0x40028], R33 ;  /* 0x040028211e007986 */ /* 0x0001e8000c10190c */
[----:B------:R1:W-:Y:S04]  /*2f50*/  STG.E desc[UR12][R30.64+-0x7ffc8], R37 ;  /* 0xf80038251e007986 */ /* 0x0003e8000c10190c */
[----:B------:R1:W-:Y:S04]  /*2f60*/  STG.E desc[UR12][R30.64+-0x7ffd0], R29 ;  /* 0xf800301d1e007986 */ /* 0x0003e8000c10190c */
[----:B------:R3:W-:Y:S01]  /*2f70*/  STG.E desc[UR12][R30.64+-0x7ffcc], R35 ;  /* 0xf80034231e007986 */ /* 0x0007e2000c10190c */
[----:B----4-:R-:W-:Y:S01]  /*2f80*/  FADD R9, R0, R9 ;  /* 0x0000000900097221 */ /* 0x010fe20000000000 */
[----:B------:R-:W-:Y:S01]  /*2f90*/  FADD R11, R3, R11 ;  /* 0x0000000b030b7221 */ /* 0x000fe20000000000 */
[----:B------:R-:W-:Y:S01]  /*2fa0*/  FADD R8, R16, R8 ;  /* 0x0000000810087221 */ /* 0x000fe20000000000 */
[----:B------:R-:W-:-:S02]  /*2fb0*/  FADD R10, R2, R10 ;  /* 0x0000000a020a7221 */ /* 0x000fc40000000000 */
[----:B0-----:R-:W-:Y:S02]  /*2fc0*/  FMNMX R33, RZ, R9, !PT ;  /* 0x00000009ff217209 */ /* 0x001fe40007800000 */
[----:B-1----:R-:W-:Y:S02]  /*2fd0*/  FMNMX R37, RZ, R11, !PT ;  /* 0x0000000bff257209 */ /* 0x002fe40007800000 */
[----:B------:R-:W-:Y:S01]  /*2fe0*/  FMNMX R29, RZ, R8, !PT ;  /* 0x00000008ff1d7209 */ /* 0x000fe20007800000 */
[----:B---3--:R-:W-:Y:S01]  /*2ff0*/  FADD R4, R16, R4 ;  /* 0x0000000410047221 */ /* 0x008fe20000000000 */
[----:B------:R-:W-:Y:S01]  /*3000*/  FADD R5, R0, R5 ;  /* 0x0000000500057221 */ /* 0x000fe20000000000 */
[----:B------:R-:W-:Y:S01]  /*3010*/  FADD R7, R3, R7 ;  /* 0x0000000703077221 */ /* 0x000fe20000000000 */
[----:B------:R-:W-:Y:S02]  /*3020*/  FADD R6, R2, R6 ;  /* 0x0000000602067221 */ /* 0x000fe40000000000 */
[----:B------:R-:W-:-:S02]  /*3030*/  FMNMX R9, RZ, R4, !PT ;  /* 0x00000004ff097209 */ /* 0x000fc40007800000 */
[----:B------:R-:W-:Y:S01]  /*3040*/  FMNMX R11, RZ, R5, !PT ;  /* 0x00000005ff0b7209 */ /* 0x000fe20007800000 */
[----:B------:R0:W-:Y:S01]  /*3050*/  STG.E desc[UR12][R30.64+-0x3ffd0], R29 ;  /* 0xfc00301d1e007986 */ /* 0x0001e2000c10190c */
[----:B------:R-:W-:-:S03]  /*3060*/  FMNMX R35, RZ, R10, !PT ;  /* 0x0000000aff237209 */ /* 0x000fc60007800000 */
[----:B------:R1:W-:Y:S04]  /*3070*/  STG.E desc[UR12][R30.64+0x30], R9 ;  /* 0x000030091e007986 */ /* 0x0003e8000c10190c */
[----:B------:R3:W-:Y:S01]  /*3080*/  STG.E desc[UR12][R30.64+0x34], R11 ;  /* 0x0000340b1e007986 */ /* 0x0007e2000c10190c */
[----:B0-----:R-:W-:-:S03]  /*3090*/  FMNMX R29, RZ, R6, !PT ;  /* 0x00000006ff1d7209 */ /* 0x001fc60007800000 */
[----:B------:R0:W-:Y:S04]  /*30a0*/  STG.E desc[UR12][R30.64+-0x7ffe4], R34 ;  /* 0xf8001c221e007986 */ /* 0x0001e8000c10190c */
[----:B------:R0:W-:Y:S04]  /*30b0*/  STG.E desc[UR12][R30.64+-0x7ffc4], R32 ;  /* 0xf8003c201e007986 */ /* 0x0001e8000c10190c */
[----:B------:R0:W-:Y:S04]  /*30c0*/  STG.E desc[UR12][R30.64+-0x3ffcc], R33 ;  /* 0xfc0034211e007986 */ /* 0x0001e8000c10190c */
[----:B------:R0:W-:Y:S04]  /*30d0*/  STG.E desc[UR12][R30.64+-0x3ffc8], R35 ;  /* 0xfc0038231e007986 */ /* 0x0001e8000c10190c */
[----:B------:R0:W-:Y:S04]  /*30e0*/  STG.E desc[UR12][R30.64+-0x3ffc4], R37 ;  /* 0xfc003c251e007986 */ /* 0x0001e8000c10190c */
[----:B------:R0:W-:Y:S01]  /*30f0*/  STG.E desc[UR12][R30.64+0x38], R29 ;  /* 0x0000381d1e007986 */ /* 0x0001e2000c10190c */
[----:B------:R-:W-:-:S04]  /*3100*/  UIADD3 UR4, UPT, UPT, UR4, 0x1, URZ ;  /* 0x0000000104047890 */ /* 0x000fc8000fffe0ff */
[----:B------:R-:W-:Y:S02]  /*3110*/  UISETP.NE.AND UP0, UPT, UR4, 0x8, UPT ;  /* 0x000000080400788c */ /* 0x000fe4000bf05270 */
[----:B------:R-:W-:Y:S01]  /*3120*/  UIADD3 UR8, UPT, UPT, UR8, 0x40, URZ ;  /* 0x0000004008087890 */ /* 0x000fe2000fffe0ff */
[----:B--2---:R-:W-:Y:S01]  /*3130*/  FADD R12, R16, R12 ;  /* 0x0000000c100c7221 */ /* 0x004fe20000000000 */
[----:B------:R-:W-:Y:S01]  /*3140*/  FADD R13, R0, R13 ;  /* 0x0000000d000d7221 */ /* 0x000fe20000000000 */
[----:B------:R-:W-:Y:S01]  /*3150*/  FADD R14, R2, R14 ;  /* 0x0000000e020e7221 */ /* 0x000fe20000000000 */
[----:B------:R-:W-:Y:S01]  /*3160*/  FADD R4, R3, R15 ;  /* 0x0000000f03047221 */ /* 0x000fe20000000000 */
[----:B------:R-:W-:Y:S02]  /*3170*/  FMNMX R15, RZ, R7, !PT ;  /* 0x00000007ff0f7209 */ /* 0x000fe40007800000 */
[----:B------:R-:W-:Y:S02]  /*3180*/  FMNMX R5, RZ, R12, !PT ;  /* 0x0000000cff057209 */ /* 0x000fe40007800000 */
[----:B------:R-:W-:-:S02]  /*3190*/  FMNMX R7, RZ, R13, !PT ;  /* 0x0000000dff077209 */ /* 0x000fc40007800000 */
[----:B-1----:R-:W-:Y:S02]  /*31a0*/  FMNMX R9, RZ, R14, !PT ;  /* 0x0000000eff097209 */ /* 0x002fe40007800000 */
[----:B---3--:R-:W-:Y:S01]  /*31b0*/  FMNMX R11, RZ, R4, !PT ;  /* 0x00000004ff0b7209 */ /* 0x008fe20007800000 */
[----:B------:R0:W-:Y:S04]  /*31c0*/  STG.E desc[UR12][R30.64+0x3c], R15 ;  /* 0x00003c0f1e007986 */ /* 0x0001e8000c10190c */
[----:B------:R0:W-:Y:S04]  /*31d0*/  STG.E desc[UR12][R30.64+0x40030], R5 ;  /* 0x040030051e007986 */ /* 0x0001e8000c10190c */
[----:B------:R0:W-:Y:S04]  /*31e0*/  STG.E desc[UR12][R30.64+0x40034], R7 ;  /* 0x040034071e007986 */ /* 0x0001e8000c10190c */
[----:B------:R0:W-:Y:S04]  /*31f0*/  STG.E desc[UR12][R30.64+0x40038], R9 ;  /* 0x040038091e007986 */ /* 0x0001e8000c10190c */
[----:B------:R0:W-:Y:S01]  /*3200*/  STG.E desc[UR12][R30.64+0x4003c], R11 ;  /* 0x04003c0b1e007986 */ /* 0x0001e2000c10190c */
[----:B------:R-:W-:-:S04]  /*3210*/  IADD3 R12, P0, PT, R30, 0x200, RZ ;  /* 0x000002001e0c7810 */ /* 0x000fc80007f1e0ff */
[----:B------:R-:W-:Y:S01]  /*3220*/  IADD3.X R13, PT, PT, RZ, R31, RZ, P0, !PT ;  /* 0x0000001fff0d7210 */ /* 0x000fe200007fe4ff */
[----:B------:R-:W-:Y:S08]  /*3230*/  BRA.U UP0, `(.L_x_5) ;  /* 0xfffffff100a07547 */ /* 0x000ff0000b83ffff */
[----:B------:R-:W-:Y:S05]  /*3240*/  EXIT ;  /* 0x000000000000794d */ /* 0x000fea0003800000 */
.L_x_6:
[----:B------:R-:W-:-:S00]  /*3250*/  BRA `(.L_x_6) ;  /* 0xfffffffc00fc7947 */ /* 0x000fc0000383ffff */
[----:B------:R-:W-:-:S00]  /*3260*/  NOP ;  /* 0x0000000000007918 */ /* 0x000fc00000000000 */
        /* <DEDUP_REMOVED lines=9> */
.L_x_7:


//--------------------- .nv.shared.my_kernel_kernel0 --------------------------
	.section	.nv.shared.my_kernel_kernel0,"aw",@nobits
	.sectionflags	@""
	.align	4
.nv.shared.my_kernel_kernel0:
	.zero		9344


//--------------------- .nv.shared.reserved.0     --------------------------
	.section	.nv.shared.reserved.0,"aw",@nobits
	.weak		__nv_reservedSMEM_offset_0_alias
	.size		__nv_reservedSMEM_offset_0_alias, 0, 64
	.other		__nv_reservedSMEM_offset_0_alias,@"STO_CUDA_RESERVED_SHARED STV_DEFAULT"
__nv_reservedSMEM_offset_0_alias:
	.zero		0
	.zero		64


//--------------------- .nv.constant0.my_kernel_kernel0 --------------------------
	.section	.nv.constant0.my_kernel_kernel0,"a",@progbits
	.sectionflags	@""
	.align	4
.nv.constant0.my_kernel_kernel0:
	.zero		928


//--------------------- SYMBOLS --------------------------

	.type		.nv.reservedSmem.offset0,@object
	.size		.nv.reservedSmem.offset0,0x4
	.type		.nv.reservedSmem.cap,@object
	.size		.nv.reservedSmem.cap,0x4
